//
// Generated by NVIDIA NVVM Compiler
//
// Compiler Build ID: CL-36424714
// Cuda compilation tools, release 13.0, V13.0.88
// Based on NVVM 20.0.0
//

.version 9.0
.target sm_100
.address_size 64

// _ZZ10sortAndBFSPiS_S_S_S_S_iiS_S_S_S_S_S_E16hashGlobalMemory has been demoted

.func  (.param .b32 func_retval0) _Z12binarySearchPiS_S_iii(
	.param .b64 _Z12binarySearchPiS_S_iii_param_0,
	.param .b64 _Z12binarySearchPiS_S_iii_param_1,
	.param .b64 _Z12binarySearchPiS_S_iii_param_2,
	.param .b32 _Z12binarySearchPiS_S_iii_param_3,
	.param .b32 _Z12binarySearchPiS_S_iii_param_4,
	.param .b32 _Z12binarySearchPiS_S_iii_param_5
)
{
	.reg .pred 	%p<16>;
	.reg .b32 	%r<59>;
	.reg .b64 	%rd<15>;

	ld.param.u64 	%rd7, [_Z12binarySearchPiS_S_iii_param_0];
	ld.param.u64 	%rd8, [_Z12binarySearchPiS_S_iii_param_1];
	ld.param.u64 	%rd9, [_Z12binarySearchPiS_S_iii_param_2];
	ld.param.u32 	%r55, [_Z12binarySearchPiS_S_iii_param_3];
	ld.param.u32 	%r3, [_Z12binarySearchPiS_S_iii_param_4];
	ld.param.u32 	%r15, [_Z12binarySearchPiS_S_iii_param_5];
	cvta.to.global.u64 	%rd1, %rd9;
	cvta.to.global.u64 	%rd2, %rd8;
	cvta.to.global.u64 	%rd3, %rd7;
	setp.gt.s32 	%p3, %r55, %r3;
	mov.b32 	%r16, -1;
	mov.u32 	%r58, %r16;
	@%p3 bra 	$L__BB0_12;
$L__BB0_1:
	add.s32 	%r17, %r3, %r55;
	shr.u32 	%r18, %r17, 31;
	add.s32 	%r19, %r17, %r18;
	shr.s32 	%r58, %r19, 1;
	mul.wide.s32 	%rd10, %r58, 4;
	add.s64 	%rd4, %rd3, %rd10;
	ld.global.u32 	%r20, [%rd4];
	add.s64 	%rd5, %rd2, %rd10;
	ld.global.u32 	%r21, [%rd5];
	add.s32 	%r22, %r21, %r20;
	add.s64 	%rd6, %rd1, %rd10;
	ld.global.u32 	%r23, [%rd6];
	add.s32 	%r24, %r22, %r23;
	mul.hi.s32 	%r25, %r24, 715827883;
	shr.u32 	%r26, %r25, 31;
	shr.u32 	%r27, %r25, 2;
	add.s32 	%r28, %r27, %r26;
	mul.lo.s32 	%r29, %r28, 24;
	sub.s32 	%r5, %r24, %r29;
	setp.ne.s32 	%p4, %r5, %r15;
	@%p4 bra 	$L__BB0_5;
	max.s32 	%r6, %r3, %r58;
	add.s32 	%r7, %r6, 1;
	mov.u32 	%r57, %r58;
$L__BB0_3:
	setp.eq.s32 	%p13, %r57, %r6;
	mov.u32 	%r58, %r7;
	@%p13 bra 	$L__BB0_12;
	add.s32 	%r58, %r57, 1;
	mul.wide.s32 	%rd11, %r57, 4;
	add.s64 	%rd12, %rd3, %rd11;
	ld.global.u32 	%r43, [%rd12+4];
	add.s64 	%rd13, %rd2, %rd11;
	ld.global.u32 	%r44, [%rd13+4];
	add.s32 	%r45, %r44, %r43;
	add.s64 	%rd14, %rd1, %rd11;
	ld.global.u32 	%r46, [%rd14+4];
	add.s32 	%r47, %r45, %r46;
	mul.hi.s32 	%r48, %r47, 715827883;
	shr.u32 	%r49, %r48, 31;
	shr.u32 	%r50, %r48, 2;
	add.s32 	%r51, %r50, %r49;
	mul.lo.s32 	%r52, %r51, 24;
	sub.s32 	%r53, %r47, %r52;
	setp.gt.s32 	%p14, %r53, %r15;
	mov.u32 	%r57, %r58;
	@%p14 bra 	$L__BB0_12;
	bra.uni 	$L__BB0_3;
$L__BB0_5:
	setp.ge.s32 	%p5, %r5, %r15;
	@%p5 bra 	$L__BB0_9;
	setp.ge.s32 	%p7, %r58, %r3;
	mov.pred 	%p15, 0;
	@%p7 bra 	$L__BB0_8;
	ld.global.u32 	%r30, [%rd4+4];
	ld.global.u32 	%r31, [%rd5+4];
	add.s32 	%r32, %r31, %r30;
	ld.global.u32 	%r33, [%rd6+4];
	add.s32 	%r34, %r32, %r33;
	mul.hi.s32 	%r35, %r34, 715827883;
	shr.u32 	%r36, %r35, 31;
	shr.u32 	%r37, %r35, 2;
	add.s32 	%r38, %r37, %r36;
	mul.lo.s32 	%r39, %r38, 24;
	sub.s32 	%r40, %r34, %r39;
	setp.gt.s32 	%p15, %r40, %r15;
$L__BB0_8:
	setp.eq.s32 	%p8, %r58, %r3;
	or.pred  	%p9, %p8, %p15;
	@%p9 bra 	$L__BB0_12;
$L__BB0_9:
	setp.le.s32 	%p10, %r5, %r15;
	@%p10 bra 	$L__BB0_11;
	add.s32 	%r3, %r58, -1;
	setp.lt.s32 	%p12, %r55, %r58;
	mov.u32 	%r58, %r16;
	@%p12 bra 	$L__BB0_1;
	bra.uni 	$L__BB0_12;
$L__BB0_11:
	add.s32 	%r55, %r58, 1;
	setp.lt.s32 	%p11, %r58, %r3;
	mov.u32 	%r58, %r16;
	@%p11 bra 	$L__BB0_1;
$L__BB0_12:
	st.param.b32 	[func_retval0], %r58;
	ret;

}
	// .globl	_Z15createPartitioniPiS_S_S_S_S_
.visible .entry _Z15createPartitioniPiS_S_S_S_S_(
	.param .u32 _Z15createPartitioniPiS_S_S_S_S__param_0,
	.param .u64 .ptr .align 1 _Z15createPartitioniPiS_S_S_S_S__param_1,
	.param .u64 .ptr .align 1 _Z15createPartitioniPiS_S_S_S_S__param_2,
	.param .u64 .ptr .align 1 _Z15createPartitioniPiS_S_S_S_S__param_3,
	.param .u64 .ptr .align 1 _Z15createPartitioniPiS_S_S_S_S__param_4,
	.param .u64 .ptr .align 1 _Z15createPartitioniPiS_S_S_S_S__param_5,
	.param .u64 .ptr .align 1 _Z15createPartitioniPiS_S_S_S_S__param_6
)
{
	.reg .pred 	%p<75>;
	.reg .b32 	%r<146>;
	.reg .b64 	%rd<106>;

	ld.param.u64 	%rd33, [_Z15createPartitioniPiS_S_S_S_S__param_1];
	ld.param.u64 	%rd34, [_Z15createPartitioniPiS_S_S_S_S__param_2];
	ld.param.u64 	%rd35, [_Z15createPartitioniPiS_S_S_S_S__param_3];
	ld.param.u64 	%rd36, [_Z15createPartitioniPiS_S_S_S_S__param_4];
	ld.param.u64 	%rd37, [_Z15createPartitioniPiS_S_S_S_S__param_5];
	ld.param.u64 	%rd38, [_Z15createPartitioniPiS_S_S_S_S__param_6];
	cvta.to.global.u64 	%rd1, %rd36;
	cvta.to.global.u64 	%rd2, %rd35;
	cvta.to.global.u64 	%rd3, %rd34;
	cvta.to.global.u64 	%rd4, %rd33;
	cvta.to.global.u64 	%rd39, %rd38;
	cvta.to.global.u64 	%rd40, %rd37;
	mov.u32 	%r53, %ctaid.x;
	mov.u32 	%r54, %ntid.x;
	mov.u32 	%r55, %tid.x;
	mad.lo.s32 	%r1, %r53, %r54, %r55;
	mul.wide.s32 	%rd41, %r1, 4;
	add.s64 	%rd5, %rd40, %rd41;
	ld.global.u32 	%r56, [%rd5];
	add.s64 	%rd6, %rd39, %rd41;
	ld.global.u32 	%r144, [%rd6];
	setp.lt.s32 	%p6, %r56, 0;
	max.s32 	%r58, %r56, -1;
	setp.ge.s32 	%p7, %r58, %r144;
	or.pred  	%p8, %p6, %p7;
	@%p8 bra 	$L__BB1_23;
	add.s32 	%r60, %r144, %r56;
	shr.u32 	%r61, %r60, 1;
	mul.wide.u32 	%rd42, %r144, 4;
	add.s64 	%rd43, %rd4, %rd42;
	ld.global.u32 	%r62, [%rd43];
	add.s64 	%rd44, %rd3, %rd42;
	ld.global.u32 	%r63, [%rd44];
	add.s64 	%rd7, %rd2, %rd42;
	ld.global.u32 	%r64, [%rd7];
	add.s64 	%rd8, %rd1, %rd42;
	ld.global.u32 	%r65, [%rd8];
	mul.wide.u32 	%rd45, %r61, 4;
	add.s64 	%rd46, %rd4, %rd45;
	ld.global.u32 	%r66, [%rd46];
	st.global.u32 	[%rd43], %r66;
	add.s64 	%rd47, %rd3, %rd45;
	ld.global.u32 	%r67, [%rd47];
	st.global.u32 	[%rd44], %r67;
	add.s64 	%rd48, %rd2, %rd45;
	ld.global.u32 	%r68, [%rd48];
	st.global.u32 	[%rd7], %r68;
	add.s64 	%rd49, %rd1, %rd45;
	ld.global.u32 	%r69, [%rd49];
	st.global.u32 	[%rd8], %r69;
	st.global.u32 	[%rd46], %r62;
	st.global.u32 	[%rd47], %r63;
	st.global.u32 	[%rd48], %r64;
	st.global.u32 	[%rd49], %r65;
	ld.global.u32 	%r4, [%rd43];
	ld.global.u32 	%r5, [%rd44];
	ld.global.u32 	%r6, [%rd7];
	add.s32 	%r137, %r56, -1;
	sub.s32 	%r70, %r144, %r56;
	and.b32  	%r8, %r70, 3;
	setp.eq.s32 	%p9, %r8, 0;
	mov.u32 	%r133, %r56;
	@%p9 bra 	$L__BB1_7;
	mul.wide.u32 	%rd50, %r56, 4;
	add.s64 	%rd101, %rd1, %rd50;
	add.s64 	%rd100, %rd2, %rd50;
	add.s64 	%rd99, %rd3, %rd50;
	add.s64 	%rd98, %rd4, %rd50;
	neg.s32 	%r129, %r8;
	mov.u32 	%r133, %r56;
$L__BB1_3:
	.pragma "nounroll";
	ld.global.u32 	%r13, [%rd98];
	ld.global.u32 	%r71, [%rd99];
	ld.global.u32 	%r72, [%rd100];
	setp.eq.s32 	%p10, %r13, %r4;
	setp.eq.s32 	%p11, %r71, %r5;
	and.pred  	%p1, %p10, %p11;
	setp.eq.s32 	%p12, %r72, %r6;
	and.pred  	%p13, %p1, %p12;
	@%p13 bra 	$L__BB1_5;
	setp.gt.s32 	%p15, %r13, %r4;
	setp.gt.s32 	%p16, %r71, %r5;
	and.pred  	%p17, %p10, %p16;
	or.pred  	%p18, %p15, %p17;
	setp.gt.s32 	%p19, %r72, %r6;
	and.pred  	%p20, %p1, %p19;
	or.pred  	%p21, %p18, %p20;
	@%p21 bra 	$L__BB1_6;
$L__BB1_5:
	add.s32 	%r137, %r137, 1;
	mul.wide.u32 	%rd51, %r137, 4;
	add.s64 	%rd52, %rd4, %rd51;
	ld.global.u32 	%r73, [%rd52];
	add.s64 	%rd53, %rd3, %rd51;
	ld.global.u32 	%r74, [%rd53];
	add.s64 	%rd54, %rd2, %rd51;
	ld.global.u32 	%r75, [%rd54];
	add.s64 	%rd55, %rd1, %rd51;
	ld.global.u32 	%r76, [%rd55];
	st.global.u32 	[%rd52], %r13;
	ld.global.u32 	%r77, [%rd99];
	st.global.u32 	[%rd53], %r77;
	ld.global.u32 	%r78, [%rd100];
	st.global.u32 	[%rd54], %r78;
	ld.global.u32 	%r79, [%rd101];
	st.global.u32 	[%rd55], %r79;
	st.global.u32 	[%rd98], %r73;
	st.global.u32 	[%rd99], %r74;
	st.global.u32 	[%rd100], %r75;
	st.global.u32 	[%rd101], %r76;
$L__BB1_6:
	add.s32 	%r133, %r133, 1;
	add.s64 	%rd101, %rd101, 4;
	add.s64 	%rd100, %rd100, 4;
	add.s64 	%rd99, %rd99, 4;
	add.s64 	%rd98, %rd98, 4;
	add.s32 	%r129, %r129, 1;
	setp.ne.s32 	%p22, %r129, 0;
	@%p22 bra 	$L__BB1_3;
$L__BB1_7:
	sub.s32 	%r80, %r56, %r144;
	setp.gt.u32 	%p23, %r80, -4;
	@%p23 bra 	$L__BB1_22;
	sub.s32 	%r136, %r133, %r144;
	mul.wide.u32 	%rd56, %r133, 4;
	add.s64 	%rd57, %rd56, 8;
	add.s64 	%rd105, %rd4, %rd57;
	add.s64 	%rd104, %rd3, %rd57;
	add.s64 	%rd103, %rd2, %rd57;
	add.s64 	%rd102, %rd1, %rd57;
$L__BB1_9:
	ld.global.u32 	%r26, [%rd105+-8];
	ld.global.u32 	%r81, [%rd104+-8];
	ld.global.u32 	%r82, [%rd103+-8];
	setp.eq.s32 	%p24, %r26, %r4;
	setp.eq.s32 	%p25, %r81, %r5;
	and.pred  	%p2, %p24, %p25;
	setp.eq.s32 	%p26, %r82, %r6;
	and.pred  	%p27, %p2, %p26;
	@%p27 bra 	$L__BB1_11;
	setp.gt.s32 	%p29, %r26, %r4;
	setp.gt.s32 	%p30, %r81, %r5;
	and.pred  	%p31, %p24, %p30;
	or.pred  	%p32, %p29, %p31;
	setp.gt.s32 	%p33, %r82, %r6;
	and.pred  	%p34, %p2, %p33;
	or.pred  	%p35, %p32, %p34;
	@%p35 bra 	$L__BB1_12;
$L__BB1_11:
	add.s32 	%r137, %r137, 1;
	mul.wide.u32 	%rd58, %r137, 4;
	add.s64 	%rd59, %rd4, %rd58;
	ld.global.u32 	%r83, [%rd59];
	add.s64 	%rd60, %rd3, %rd58;
	ld.global.u32 	%r84, [%rd60];
	add.s64 	%rd61, %rd2, %rd58;
	ld.global.u32 	%r85, [%rd61];
	add.s64 	%rd62, %rd1, %rd58;
	ld.global.u32 	%r86, [%rd62];
	st.global.u32 	[%rd59], %r26;
	ld.global.u32 	%r87, [%rd104+-8];
	st.global.u32 	[%rd60], %r87;
	ld.global.u32 	%r88, [%rd103+-8];
	st.global.u32 	[%rd61], %r88;
	ld.global.u32 	%r89, [%rd102+-8];
	st.global.u32 	[%rd62], %r89;
	st.global.u32 	[%rd105+-8], %r83;
	st.global.u32 	[%rd104+-8], %r84;
	st.global.u32 	[%rd103+-8], %r85;
	st.global.u32 	[%rd102+-8], %r86;
$L__BB1_12:
	ld.global.u32 	%r31, [%rd105+-4];
	ld.global.u32 	%r90, [%rd104+-4];
	ld.global.u32 	%r91, [%rd103+-4];
	setp.eq.s32 	%p36, %r31, %r4;
	setp.eq.s32 	%p37, %r90, %r5;
	and.pred  	%p3, %p36, %p37;
	setp.eq.s32 	%p38, %r91, %r6;
	and.pred  	%p39, %p3, %p38;
	@%p39 bra 	$L__BB1_14;
	setp.gt.s32 	%p41, %r31, %r4;
	setp.gt.s32 	%p42, %r90, %r5;
	and.pred  	%p43, %p36, %p42;
	or.pred  	%p44, %p41, %p43;
	setp.gt.s32 	%p45, %r91, %r6;
	and.pred  	%p46, %p3, %p45;
	or.pred  	%p47, %p44, %p46;
	@%p47 bra 	$L__BB1_15;
$L__BB1_14:
	add.s32 	%r137, %r137, 1;
	mul.wide.u32 	%rd63, %r137, 4;
	add.s64 	%rd64, %rd4, %rd63;
	ld.global.u32 	%r92, [%rd64];
	add.s64 	%rd65, %rd3, %rd63;
	ld.global.u32 	%r93, [%rd65];
	add.s64 	%rd66, %rd2, %rd63;
	ld.global.u32 	%r94, [%rd66];
	add.s64 	%rd67, %rd1, %rd63;
	ld.global.u32 	%r95, [%rd67];
	st.global.u32 	[%rd64], %r31;
	ld.global.u32 	%r96, [%rd104+-4];
	st.global.u32 	[%rd65], %r96;
	ld.global.u32 	%r97, [%rd103+-4];
	st.global.u32 	[%rd66], %r97;
	ld.global.u32 	%r98, [%rd102+-4];
	st.global.u32 	[%rd67], %r98;
	st.global.u32 	[%rd105+-4], %r92;
	st.global.u32 	[%rd104+-4], %r93;
	st.global.u32 	[%rd103+-4], %r94;
	st.global.u32 	[%rd102+-4], %r95;
$L__BB1_15:
	ld.global.u32 	%r36, [%rd105];
	ld.global.u32 	%r99, [%rd104];
	ld.global.u32 	%r100, [%rd103];
	setp.eq.s32 	%p48, %r36, %r4;
	setp.eq.s32 	%p49, %r99, %r5;
	and.pred  	%p4, %p48, %p49;
	setp.eq.s32 	%p50, %r100, %r6;
	and.pred  	%p51, %p4, %p50;
	@%p51 bra 	$L__BB1_17;
	setp.gt.s32 	%p53, %r36, %r4;
	setp.gt.s32 	%p54, %r99, %r5;
	and.pred  	%p55, %p48, %p54;
	or.pred  	%p56, %p53, %p55;
	setp.gt.s32 	%p57, %r100, %r6;
	and.pred  	%p58, %p4, %p57;
	or.pred  	%p59, %p56, %p58;
	@%p59 bra 	$L__BB1_18;
$L__BB1_17:
	add.s32 	%r137, %r137, 1;
	mul.wide.u32 	%rd68, %r137, 4;
	add.s64 	%rd69, %rd4, %rd68;
	ld.global.u32 	%r101, [%rd69];
	add.s64 	%rd70, %rd3, %rd68;
	ld.global.u32 	%r102, [%rd70];
	add.s64 	%rd71, %rd2, %rd68;
	ld.global.u32 	%r103, [%rd71];
	add.s64 	%rd72, %rd1, %rd68;
	ld.global.u32 	%r104, [%rd72];
	st.global.u32 	[%rd69], %r36;
	ld.global.u32 	%r105, [%rd104];
	st.global.u32 	[%rd70], %r105;
	ld.global.u32 	%r106, [%rd103];
	st.global.u32 	[%rd71], %r106;
	ld.global.u32 	%r107, [%rd102];
	st.global.u32 	[%rd72], %r107;
	st.global.u32 	[%rd105], %r101;
	st.global.u32 	[%rd104], %r102;
	st.global.u32 	[%rd103], %r103;
	st.global.u32 	[%rd102], %r104;
$L__BB1_18:
	ld.global.u32 	%r41, [%rd105+4];
	ld.global.u32 	%r108, [%rd104+4];
	ld.global.u32 	%r109, [%rd103+4];
	setp.eq.s32 	%p60, %r41, %r4;
	setp.eq.s32 	%p61, %r108, %r5;
	and.pred  	%p5, %p60, %p61;
	setp.eq.s32 	%p62, %r109, %r6;
	and.pred  	%p63, %p5, %p62;
	@%p63 bra 	$L__BB1_20;
	setp.gt.s32 	%p65, %r41, %r4;
	setp.gt.s32 	%p66, %r108, %r5;
	and.pred  	%p67, %p60, %p66;
	or.pred  	%p68, %p65, %p67;
	setp.gt.s32 	%p69, %r109, %r6;
	and.pred  	%p70, %p5, %p69;
	or.pred  	%p71, %p68, %p70;
	@%p71 bra 	$L__BB1_21;
$L__BB1_20:
	add.s32 	%r137, %r137, 1;
	mul.wide.u32 	%rd73, %r137, 4;
	add.s64 	%rd74, %rd4, %rd73;
	ld.global.u32 	%r110, [%rd74];
	add.s64 	%rd75, %rd3, %rd73;
	ld.global.u32 	%r111, [%rd75];
	add.s64 	%rd76, %rd2, %rd73;
	ld.global.u32 	%r112, [%rd76];
	add.s64 	%rd77, %rd1, %rd73;
	ld.global.u32 	%r113, [%rd77];
	st.global.u32 	[%rd74], %r41;
	ld.global.u32 	%r114, [%rd104+4];
	st.global.u32 	[%rd75], %r114;
	ld.global.u32 	%r115, [%rd103+4];
	st.global.u32 	[%rd76], %r115;
	ld.global.u32 	%r116, [%rd102+4];
	st.global.u32 	[%rd77], %r116;
	st.global.u32 	[%rd105+4], %r110;
	st.global.u32 	[%rd104+4], %r111;
	st.global.u32 	[%rd103+4], %r112;
	st.global.u32 	[%rd102+4], %r113;
$L__BB1_21:
	add.s32 	%r136, %r136, 4;
	add.s64 	%rd105, %rd105, 16;
	add.s64 	%rd104, %rd104, 16;
	add.s64 	%rd103, %rd103, 16;
	add.s64 	%rd102, %rd102, 16;
	setp.ne.s32 	%p72, %r136, 0;
	@%p72 bra 	$L__BB1_9;
$L__BB1_22:
	add.s32 	%r117, %r137, 1;
	mul.wide.u32 	%rd78, %r117, 4;
	add.s64 	%rd79, %rd4, %rd78;
	ld.global.u32 	%r118, [%rd79];
	add.s64 	%rd80, %rd3, %rd78;
	ld.global.u32 	%r119, [%rd80];
	add.s64 	%rd81, %rd2, %rd78;
	ld.global.u32 	%r120, [%rd81];
	add.s64 	%rd82, %rd1, %rd78;
	ld.global.u32 	%r121, [%rd82];
	mul.wide.u32 	%rd83, %r144, 4;
	add.s64 	%rd84, %rd4, %rd83;
	ld.global.u32 	%r122, [%rd84];
	st.global.u32 	[%rd79], %r122;
	add.s64 	%rd85, %rd3, %rd83;
	ld.global.u32 	%r123, [%rd85];
	st.global.u32 	[%rd80], %r123;
	ld.global.u32 	%r124, [%rd7];
	st.global.u32 	[%rd81], %r124;
	ld.global.u32 	%r125, [%rd8];
	st.global.u32 	[%rd82], %r125;
	st.global.u32 	[%rd84], %r118;
	st.global.u32 	[%rd85], %r119;
	st.global.u32 	[%rd7], %r120;
	st.global.u32 	[%rd8], %r121;
$L__BB1_23:
	or.b32  	%r126, %r56, %r144;
	bar.sync 	0;
	setp.lt.s32 	%p73, %r126, 0;
	@%p73 bra 	$L__BB1_27;
	setp.ge.s32 	%p74, %r56, %r144;
	@%p74 bra 	$L__BB1_26;
	mul.wide.s32 	%rd92, %r1, 4;
	add.s64 	%rd93, %rd5, %rd92;
	st.global.u32 	[%rd93], %r56;
	add.s64 	%rd94, %rd6, %rd92;
	st.global.u32 	[%rd94], %r137;
	add.s32 	%r145, %r137, 1;
	bra.uni 	$L__BB1_28;
$L__BB1_26:
	mul.wide.s32 	%rd89, %r1, 4;
	add.s64 	%rd90, %rd5, %rd89;
	st.global.u32 	[%rd90], %r56;
	add.s64 	%rd91, %rd6, %rd89;
	st.global.u32 	[%rd91], %r144;
	mov.b32 	%r144, -1;
	mov.u32 	%r145, %r144;
	bra.uni 	$L__BB1_28;
$L__BB1_27:
	mul.wide.s32 	%rd86, %r1, 4;
	add.s64 	%rd87, %rd5, %rd86;
	mov.b32 	%r144, -1;
	st.global.u32 	[%rd87], %r144;
	add.s64 	%rd88, %rd6, %rd86;
	st.global.u32 	[%rd88], %r144;
	mov.u32 	%r145, %r144;
$L__BB1_28:
	mul.wide.s32 	%rd95, %r1, 4;
	add.s64 	%rd96, %rd5, %rd95;
	st.global.u32 	[%rd96+4], %r145;
	add.s64 	%rd97, %rd6, %rd95;
	st.global.u32 	[%rd97+4], %r144;
	ret;

}
	// .globl	_Z15countPartitionsPiS_S_
.visible .entry _Z15countPartitionsPiS_S_(
	.param .u64 .ptr .align 1 _Z15countPartitionsPiS_S__param_0,
	.param .u64 .ptr .align 1 _Z15countPartitionsPiS_S__param_1,
	.param .u64 .ptr .align 1 _Z15countPartitionsPiS_S__param_2
)
{
	.reg .pred 	%p<18>;
	.reg .b32 	%r<65>;
	.reg .b64 	%rd<39>;

	ld.param.u64 	%rd10, [_Z15countPartitionsPiS_S__param_0];
	ld.param.u64 	%rd11, [_Z15countPartitionsPiS_S__param_1];
	ld.param.u64 	%rd9, [_Z15countPartitionsPiS_S__param_2];
	cvta.to.global.u64 	%rd1, %rd11;
	cvta.to.global.u64 	%rd2, %rd10;
	add.s64 	%rd38, %rd2, 16;
	add.s64 	%rd37, %rd1, 16;
	mov.b32 	%r56, 0;
	mov.b32 	%r58, -1;
$L__BB2_1:
	ld.global.u32 	%r3, [%rd38+-16];
	setp.eq.s32 	%p1, %r3, -1;
	@%p1 bra 	$L__BB2_4;
	ld.global.u32 	%r4, [%rd37+-16];
	setp.eq.s32 	%p2, %r4, -1;
	@%p2 bra 	$L__BB2_4;
	add.s32 	%r5, %r58, 1;
	mul.wide.s32 	%rd12, %r58, 4;
	add.s64 	%rd13, %rd2, %rd12;
	ld.global.u32 	%r38, [%rd13+4];
	st.global.u32 	[%rd38+-16], %r38;
	add.s64 	%rd14, %rd1, %rd12;
	ld.global.u32 	%r39, [%rd14+4];
	st.global.u32 	[%rd37+-16], %r39;
	st.global.u32 	[%rd13+4], %r3;
	st.global.u32 	[%rd14+4], %r4;
	mov.u32 	%r58, %r5;
$L__BB2_4:
	ld.global.u32 	%r7, [%rd38+-12];
	setp.eq.s32 	%p3, %r7, -1;
	@%p3 bra 	$L__BB2_7;
	ld.global.u32 	%r8, [%rd37+-12];
	setp.eq.s32 	%p4, %r8, -1;
	@%p4 bra 	$L__BB2_7;
	add.s32 	%r9, %r58, 1;
	mul.wide.s32 	%rd15, %r58, 4;
	add.s64 	%rd16, %rd2, %rd15;
	ld.global.u32 	%r40, [%rd16+4];
	st.global.u32 	[%rd38+-12], %r40;
	add.s64 	%rd17, %rd1, %rd15;
	ld.global.u32 	%r41, [%rd17+4];
	st.global.u32 	[%rd37+-12], %r41;
	st.global.u32 	[%rd16+4], %r7;
	st.global.u32 	[%rd17+4], %r8;
	mov.u32 	%r58, %r9;
$L__BB2_7:
	ld.global.u32 	%r11, [%rd38+-8];
	setp.eq.s32 	%p5, %r11, -1;
	@%p5 bra 	$L__BB2_10;
	ld.global.u32 	%r12, [%rd37+-8];
	setp.eq.s32 	%p6, %r12, -1;
	@%p6 bra 	$L__BB2_10;
	add.s32 	%r13, %r58, 1;
	mul.wide.s32 	%rd18, %r58, 4;
	add.s64 	%rd19, %rd2, %rd18;
	ld.global.u32 	%r42, [%rd19+4];
	st.global.u32 	[%rd38+-8], %r42;
	add.s64 	%rd20, %rd1, %rd18;
	ld.global.u32 	%r43, [%rd20+4];
	st.global.u32 	[%rd37+-8], %r43;
	st.global.u32 	[%rd19+4], %r11;
	st.global.u32 	[%rd20+4], %r12;
	mov.u32 	%r58, %r13;
$L__BB2_10:
	ld.global.u32 	%r15, [%rd38+-4];
	setp.eq.s32 	%p7, %r15, -1;
	@%p7 bra 	$L__BB2_13;
	ld.global.u32 	%r16, [%rd37+-4];
	setp.eq.s32 	%p8, %r16, -1;
	@%p8 bra 	$L__BB2_13;
	add.s32 	%r17, %r58, 1;
	mul.wide.s32 	%rd21, %r58, 4;
	add.s64 	%rd22, %rd2, %rd21;
	ld.global.u32 	%r44, [%rd22+4];
	st.global.u32 	[%rd38+-4], %r44;
	add.s64 	%rd23, %rd1, %rd21;
	ld.global.u32 	%r45, [%rd23+4];
	st.global.u32 	[%rd37+-4], %r45;
	st.global.u32 	[%rd22+4], %r15;
	st.global.u32 	[%rd23+4], %r16;
	mov.u32 	%r58, %r17;
$L__BB2_13:
	ld.global.u32 	%r19, [%rd38];
	setp.eq.s32 	%p9, %r19, -1;
	@%p9 bra 	$L__BB2_16;
	ld.global.u32 	%r20, [%rd37];
	setp.eq.s32 	%p10, %r20, -1;
	@%p10 bra 	$L__BB2_16;
	add.s32 	%r21, %r58, 1;
	mul.wide.s32 	%rd24, %r58, 4;
	add.s64 	%rd25, %rd2, %rd24;
	ld.global.u32 	%r46, [%rd25+4];
	st.global.u32 	[%rd38], %r46;
	add.s64 	%rd26, %rd1, %rd24;
	ld.global.u32 	%r47, [%rd26+4];
	st.global.u32 	[%rd37], %r47;
	st.global.u32 	[%rd25+4], %r19;
	st.global.u32 	[%rd26+4], %r20;
	mov.u32 	%r58, %r21;
$L__BB2_16:
	ld.global.u32 	%r23, [%rd38+4];
	setp.eq.s32 	%p11, %r23, -1;
	@%p11 bra 	$L__BB2_19;
	ld.global.u32 	%r24, [%rd37+4];
	setp.eq.s32 	%p12, %r24, -1;
	@%p12 bra 	$L__BB2_19;
	add.s32 	%r25, %r58, 1;
	mul.wide.s32 	%rd27, %r58, 4;
	add.s64 	%rd28, %rd2, %rd27;
	ld.global.u32 	%r48, [%rd28+4];
	st.global.u32 	[%rd38+4], %r48;
	add.s64 	%rd29, %rd1, %rd27;
	ld.global.u32 	%r49, [%rd29+4];
	st.global.u32 	[%rd37+4], %r49;
	st.global.u32 	[%rd28+4], %r23;
	st.global.u32 	[%rd29+4], %r24;
	mov.u32 	%r58, %r25;
$L__BB2_19:
	ld.global.u32 	%r27, [%rd38+8];
	setp.eq.s32 	%p13, %r27, -1;
	@%p13 bra 	$L__BB2_22;
	ld.global.u32 	%r28, [%rd37+8];
	setp.eq.s32 	%p14, %r28, -1;
	@%p14 bra 	$L__BB2_22;
	add.s32 	%r29, %r58, 1;
	mul.wide.s32 	%rd30, %r58, 4;
	add.s64 	%rd31, %rd2, %rd30;
	ld.global.u32 	%r50, [%rd31+4];
	st.global.u32 	[%rd38+8], %r50;
	add.s64 	%rd32, %rd1, %rd30;
	ld.global.u32 	%r51, [%rd32+4];
	st.global.u32 	[%rd37+8], %r51;
	st.global.u32 	[%rd31+4], %r27;
	st.global.u32 	[%rd32+4], %r28;
	mov.u32 	%r58, %r29;
$L__BB2_22:
	ld.global.u32 	%r31, [%rd38+12];
	setp.eq.s32 	%p15, %r31, -1;
	@%p15 bra 	$L__BB2_25;
	ld.global.u32 	%r32, [%rd37+12];
	setp.eq.s32 	%p16, %r32, -1;
	@%p16 bra 	$L__BB2_25;
	add.s32 	%r33, %r58, 1;
	mul.wide.s32 	%rd33, %r58, 4;
	add.s64 	%rd34, %rd2, %rd33;
	ld.global.u32 	%r52, [%rd34+4];
	st.global.u32 	[%rd38+12], %r52;
	add.s64 	%rd35, %rd1, %rd33;
	ld.global.u32 	%r53, [%rd35+4];
	st.global.u32 	[%rd37+12], %r53;
	st.global.u32 	[%rd34+4], %r31;
	st.global.u32 	[%rd35+4], %r32;
	mov.u32 	%r58, %r33;
$L__BB2_25:
	add.s32 	%r56, %r56, 8;
	add.s64 	%rd38, %rd38, 32;
	add.s64 	%rd37, %rd37, 32;
	setp.ne.s32 	%p17, %r56, 512;
	@%p17 bra 	$L__BB2_1;
	cvta.to.global.u64 	%rd36, %rd9;
	add.s32 	%r54, %r58, 1;
	st.global.u32 	[%rd36], %r54;
	ret;

}
	// .globl	_Z24initializePartitionTablePiS_
.visible .entry _Z24initializePartitionTablePiS_(
	.param .u64 .ptr .align 1 _Z24initializePartitionTablePiS__param_0,
	.param .u64 .ptr .align 1 _Z24initializePartitionTablePiS__param_1
)
{
	.reg .pred 	%p<2>;
	.reg .b32 	%r<6>;
	.reg .b64 	%rd<8>;

	ld.param.u64 	%rd1, [_Z24initializePartitionTablePiS__param_0];
	ld.param.u64 	%rd2, [_Z24initializePartitionTablePiS__param_1];
	mov.u32 	%r2, %ctaid.x;
	mov.u32 	%r3, %ntid.x;
	mov.u32 	%r4, %tid.x;
	mad.lo.s32 	%r1, %r2, %r3, %r4;
	setp.gt.s32 	%p1, %r1, 511;
	@%p1 bra 	$L__BB3_2;
	cvta.to.global.u64 	%rd3, %rd1;
	cvta.to.global.u64 	%rd4, %rd2;
	mul.wide.s32 	%rd5, %r1, 4;
	add.s64 	%rd6, %rd3, %rd5;
	mov.b32 	%r5, -1;
	st.global.u32 	[%rd6], %r5;
	add.s64 	%rd7, %rd4, %rd5;
	st.global.u32 	[%rd7], %r5;
$L__BB3_2:
	ret;

}
	// .globl	_Z13setIndexOrderPii
.visible .entry _Z13setIndexOrderPii(
	.param .u64 .ptr .align 1 _Z13setIndexOrderPii_param_0,
	.param .u32 _Z13setIndexOrderPii_param_1
)
{
	.reg .pred 	%p<26>;
	.reg .b32 	%r<49>;
	.reg .b64 	%rd<11>;

	ld.param.u64 	%rd5, [_Z13setIndexOrderPii_param_0];
	ld.param.u32 	%r29, [_Z13setIndexOrderPii_param_1];
	cvta.to.global.u64 	%rd1, %rd5;
	mov.u32 	%r30, %ctaid.x;
	mov.u32 	%r31, %ntid.x;
	mov.u32 	%r32, %tid.x;
	mad.lo.s32 	%r33, %r30, %r31, %r32;
	add.s32 	%r34, %r29, 511;
	shr.s32 	%r35, %r34, 31;
	shr.u32 	%r36, %r35, 23;
	add.s32 	%r37, %r34, %r36;
	shr.s32 	%r1, %r37, 9;
	mul.lo.s32 	%r47, %r1, %r33;
	setp.lt.s32 	%p1, %r29, 1;
	@%p1 bra 	$L__BB4_41;
	add.s32 	%r38, %r47, 1;
	add.s32 	%r39, %r47, %r1;
	max.s32 	%r40, %r39, %r38;
	sub.s32 	%r3, %r40, %r47;
	and.b32  	%r4, %r3, 7;
	sub.s32 	%r41, %r47, %r40;
	setp.gt.u32 	%p2, %r41, -8;
	@%p2 bra 	$L__BB4_21;
	add.s32 	%r45, %r47, 3;
	and.b32  	%r42, %r3, -8;
	neg.s32 	%r44, %r42;
$L__BB4_3:
	.pragma "nounroll";
	add.s32 	%r9, %r45, -3;
	setp.ge.s32 	%p3, %r9, %r29;
	mul.wide.s32 	%rd6, %r9, 4;
	add.s64 	%rd2, %rd1, %rd6;
	@%p3 bra 	$L__BB4_5;
	st.global.u32 	[%rd2], %r9;
$L__BB4_5:
	add.s32 	%r10, %r45, -2;
	setp.ge.s32 	%p4, %r10, %r29;
	@%p4 bra 	$L__BB4_7;
	st.global.u32 	[%rd2+4], %r10;
$L__BB4_7:
	add.s32 	%r11, %r45, -1;
	setp.ge.s32 	%p5, %r11, %r29;
	@%p5 bra 	$L__BB4_9;
	st.global.u32 	[%rd2+8], %r11;
$L__BB4_9:
	add.s32 	%r12, %r45, 4;
	setp.ge.s32 	%p6, %r45, %r29;
	@%p6 bra 	$L__BB4_11;
	st.global.u32 	[%rd2+12], %r45;
$L__BB4_11:
	add.s32 	%r13, %r45, 1;
	setp.ge.s32 	%p7, %r13, %r29;
	@%p7 bra 	$L__BB4_13;
	st.global.u32 	[%rd2+16], %r13;
$L__BB4_13:
	add.s32 	%r14, %r45, 2;
	setp.ge.s32 	%p8, %r14, %r29;
	@%p8 bra 	$L__BB4_15;
	st.global.u32 	[%rd2+20], %r14;
$L__BB4_15:
	add.s32 	%r15, %r45, 3;
	setp.ge.s32 	%p9, %r15, %r29;
	@%p9 bra 	$L__BB4_17;
	st.global.u32 	[%rd2+24], %r15;
$L__BB4_17:
	setp.ge.s32 	%p10, %r12, %r29;
	@%p10 bra 	$L__BB4_19;
	st.global.u32 	[%rd2+28], %r12;
$L__BB4_19:
	add.s32 	%r45, %r45, 8;
	add.s32 	%r44, %r44, 8;
	setp.ne.s32 	%p11, %r44, 0;
	@%p11 bra 	$L__BB4_3;
	add.s32 	%r47, %r45, -3;
$L__BB4_21:
	setp.eq.s32 	%p12, %r4, 0;
	@%p12 bra 	$L__BB4_41;
	and.b32  	%r20, %r3, 3;
	setp.lt.u32 	%p13, %r4, 4;
	@%p13 bra 	$L__BB4_32;
	setp.ge.s32 	%p14, %r47, %r29;
	mul.wide.s32 	%rd7, %r47, 4;
	add.s64 	%rd3, %rd1, %rd7;
	@%p14 bra 	$L__BB4_25;
	st.global.u32 	[%rd3], %r47;
$L__BB4_25:
	add.s32 	%r21, %r47, 1;
	setp.ge.s32 	%p15, %r21, %r29;
	@%p15 bra 	$L__BB4_27;
	st.global.u32 	[%rd3+4], %r21;
$L__BB4_27:
	add.s32 	%r22, %r47, 2;
	setp.ge.s32 	%p16, %r22, %r29;
	@%p16 bra 	$L__BB4_29;
	st.global.u32 	[%rd3+8], %r22;
$L__BB4_29:
	add.s32 	%r23, %r47, 3;
	setp.ge.s32 	%p17, %r23, %r29;
	@%p17 bra 	$L__BB4_31;
	st.global.u32 	[%rd3+12], %r23;
$L__BB4_31:
	add.s32 	%r47, %r47, 4;
$L__BB4_32:
	setp.eq.s32 	%p18, %r20, 0;
	@%p18 bra 	$L__BB4_41;
	setp.eq.s32 	%p19, %r20, 1;
	@%p19 bra 	$L__BB4_39;
	setp.ge.s32 	%p20, %r47, %r29;
	mul.wide.s32 	%rd8, %r47, 4;
	add.s64 	%rd4, %rd1, %rd8;
	@%p20 bra 	$L__BB4_36;
	st.global.u32 	[%rd4], %r47;
$L__BB4_36:
	add.s32 	%r26, %r47, 1;
	setp.ge.s32 	%p21, %r26, %r29;
	@%p21 bra 	$L__BB4_38;
	st.global.u32 	[%rd4+4], %r26;
$L__BB4_38:
	add.s32 	%r47, %r47, 2;
$L__BB4_39:
	and.b32  	%r43, %r3, 1;
	setp.eq.b32 	%p22, %r43, 1;
	not.pred 	%p23, %p22;
	setp.ge.s32 	%p24, %r47, %r29;
	or.pred  	%p25, %p23, %p24;
	@%p25 bra 	$L__BB4_41;
	mul.wide.s32 	%rd9, %r47, 4;
	add.s64 	%rd10, %rd1, %rd9;
	st.global.u32 	[%rd10], %r47;
$L__BB4_41:
	ret;

}
	// .globl	_Z10sortAndBFSPiS_S_S_S_S_iiS_S_S_S_S_S_
.visible .entry _Z10sortAndBFSPiS_S_S_S_S_iiS_S_S_S_S_S_(
	.param .u64 .ptr .align 1 _Z10sortAndBFSPiS_S_S_S_S_iiS_S_S_S_S_S__param_0,
	.param .u64 .ptr .align 1 _Z10sortAndBFSPiS_S_S_S_S_iiS_S_S_S_S_S__param_1,
	.param .u64 .ptr .align 1 _Z10sortAndBFSPiS_S_S_S_S_iiS_S_S_S_S_S__param_2,
	.param .u64 .ptr .align 1 _Z10sortAndBFSPiS_S_S_S_S_iiS_S_S_S_S_S__param_3,
	.param .u64 .ptr .align 1 _Z10sortAndBFSPiS_S_S_S_S_iiS_S_S_S_S_S__param_4,
	.param .u64 .ptr .align 1 _Z10sortAndBFSPiS_S_S_S_S_iiS_S_S_S_S_S__param_5,
	.param .u32 _Z10sortAndBFSPiS_S_S_S_S_iiS_S_S_S_S_S__param_6,
	.param .u32 _Z10sortAndBFSPiS_S_S_S_S_iiS_S_S_S_S_S__param_7,
	.param .u64 .ptr .align 1 _Z10sortAndBFSPiS_S_S_S_S_iiS_S_S_S_S_S__param_8,
	.param .u64 .ptr .align 1 _Z10sortAndBFSPiS_S_S_S_S_iiS_S_S_S_S_S__param_9,
	.param .u64 .ptr .align 1 _Z10sortAndBFSPiS_S_S_S_S_iiS_S_S_S_S_S__param_10,
	.param .u64 .ptr .align 1 _Z10sortAndBFSPiS_S_S_S_S_iiS_S_S_S_S_S__param_11,
	.param .u64 .ptr .align 1 _Z10sortAndBFSPiS_S_S_S_S_iiS_S_S_S_S_S__param_12,
	.param .u64 .ptr .align 1 _Z10sortAndBFSPiS_S_S_S_S_iiS_S_S_S_S_S__param_13
)
{
	.reg .pred 	%p<173>;
	.reg .b32 	%r<568>;
	.reg .b64 	%rd<192>;
	// demoted variable
	.shared .align 4 .b8 _ZZ10sortAndBFSPiS_S_S_S_S_iiS_S_S_S_S_S_E16hashGlobalMemory[49152];
	ld.param.u64 	%rd29, [_Z10sortAndBFSPiS_S_S_S_S_iiS_S_S_S_S_S__param_0];
	ld.param.u64 	%rd30, [_Z10sortAndBFSPiS_S_S_S_S_iiS_S_S_S_S_S__param_1];
	ld.param.u64 	%rd31, [_Z10sortAndBFSPiS_S_S_S_S_iiS_S_S_S_S_S__param_2];
	ld.param.u64 	%rd34, [_Z10sortAndBFSPiS_S_S_S_S_iiS_S_S_S_S_S__param_3];
	ld.param.u64 	%rd32, [_Z10sortAndBFSPiS_S_S_S_S_iiS_S_S_S_S_S__param_4];
	ld.param.u64 	%rd33, [_Z10sortAndBFSPiS_S_S_S_S_iiS_S_S_S_S_S__param_5];
	ld.param.u32 	%r164, [_Z10sortAndBFSPiS_S_S_S_S_iiS_S_S_S_S_S__param_6];
	ld.param.u64 	%rd35, [_Z10sortAndBFSPiS_S_S_S_S_iiS_S_S_S_S_S__param_8];
	ld.param.u64 	%rd36, [_Z10sortAndBFSPiS_S_S_S_S_iiS_S_S_S_S_S__param_9];
	ld.param.u64 	%rd37, [_Z10sortAndBFSPiS_S_S_S_S_iiS_S_S_S_S_S__param_10];
	ld.param.u64 	%rd38, [_Z10sortAndBFSPiS_S_S_S_S_iiS_S_S_S_S_S__param_11];
	ld.param.u64 	%rd39, [_Z10sortAndBFSPiS_S_S_S_S_iiS_S_S_S_S_S__param_12];
	ld.param.u64 	%rd40, [_Z10sortAndBFSPiS_S_S_S_S_iiS_S_S_S_S_S__param_13];
	cvta.to.global.u64 	%rd1, %rd40;
	cvta.to.global.u64 	%rd2, %rd36;
	cvta.to.global.u64 	%rd3, %rd39;
	cvta.to.global.u64 	%rd4, %rd38;
	cvta.to.global.u64 	%rd5, %rd37;
	cvta.to.global.u64 	%rd6, %rd35;
	cvta.to.global.u64 	%rd7, %rd34;
	cvta.to.global.u64 	%rd8, %rd31;
	cvta.to.global.u64 	%rd9, %rd30;
	cvta.to.global.u64 	%rd10, %rd29;
	mov.u32 	%r165, %ctaid.x;
	mov.u32 	%r166, %ntid.x;
	mov.u32 	%r167, %tid.x;
	mad.lo.s32 	%r1, %r165, %r166, %r167;
	setp.ge.s32 	%p6, %r1, %r164;
	@%p6 bra 	$L__BB5_114;
	cvta.to.global.u64 	%rd41, %rd32;
	cvta.to.global.u64 	%rd42, %rd33;
	cvt.s64.s32 	%rd11, %r1;
	mul.wide.s32 	%rd43, %r1, 4;
	add.s64 	%rd12, %rd41, %rd43;
	ld.global.u32 	%r534, [%rd12];
	add.s64 	%rd44, %rd42, %rd43;
	ld.global.u32 	%r3, [%rd44];
	setp.lt.s32 	%p7, %r3, %r534;
	@%p7 bra 	$L__BB5_15;
	mov.b32 	%r517, 0;
	mov.u32 	%r518, %r534;
$L__BB5_3:
	cvt.s64.s32 	%rd13, %r518;
	mul.wide.s32 	%rd45, %r518, 4;
	add.s64 	%rd46, %rd10, %rd45;
	ld.global.u32 	%r6, [%rd46];
	add.s64 	%rd47, %rd9, %rd45;
	ld.global.u32 	%r7, [%rd47];
	add.s32 	%r169, %r7, %r6;
	add.s64 	%rd48, %rd8, %rd45;
	ld.global.u32 	%r8, [%rd48];
	add.s32 	%r170, %r169, %r8;
	mul.hi.s32 	%r171, %r170, 715827883;
	shr.u32 	%r172, %r171, 31;
	shr.u32 	%r173, %r171, 2;
	add.s32 	%r174, %r173, %r172;
	mul.lo.s32 	%r175, %r174, 24;
	sub.s32 	%r176, %r170, %r175;
	add.s32 	%r520, %r518, -1;
	{ // callseq 0, 0
	.param .b64 param0;
	st.param.b64 	[param0], %rd29;
	.param .b64 param1;
	st.param.b64 	[param1], %rd30;
	.param .b64 param2;
	st.param.b64 	[param2], %rd31;
	.param .b32 param3;
	st.param.b32 	[param3], %r534;
	.param .b32 param4;
	st.param.b32 	[param4], %r520;
	.param .b32 param5;
	st.param.b32 	[param5], %r176;
	.param .b32 retval0;
	call.uni (retval0), 
	_Z12binarySearchPiS_S_iii, 
	(
	param0, 
	param1, 
	param2, 
	param3, 
	param4, 
	param5
	);
	ld.param.b32 	%r177, [retval0];
	} // callseq 0
	add.s64 	%rd49, %rd7, %rd45;
	ld.global.u32 	%r11, [%rd49];
	setp.le.s32 	%p8, %r520, %r177;
	@%p8 bra 	$L__BB5_9;
	add.s32 	%r178, %r534, %r517;
	add.s32 	%r12, %r178, -2;
	not.b32 	%r179, %r177;
	add.s32 	%r180, %r179, %r178;
	and.b32  	%r13, %r180, 3;
	setp.eq.s32 	%p9, %r13, 0;
	mov.u32 	%r519, %r520;
	@%p9 bra 	$L__BB5_8;
	cvt.u32.u64 	%r181, %rd13;
	sub.s64 	%rd50, %rd13, %rd11;
	shl.b64 	%rd51, %rd50, 2;
	add.s64 	%rd14, %rd10, %rd51;
	ld.global.u32 	%r182, [%rd14+-4];
	add.s64 	%rd15, %rd9, %rd51;
	ld.global.u32 	%r183, [%rd15+-4];
	add.s64 	%rd16, %rd8, %rd51;
	ld.global.u32 	%r184, [%rd16+-4];
	add.s64 	%rd17, %rd7, %rd51;
	ld.global.u32 	%r185, [%rd17+-4];
	bar.sync 	0;
	st.global.u32 	[%rd14], %r182;
	st.global.u32 	[%rd15], %r183;
	st.global.u32 	[%rd16], %r184;
	st.global.u32 	[%rd17], %r185;
	add.s32 	%r519, %r181, -2;
	setp.eq.s32 	%p10, %r13, 1;
	@%p10 bra 	$L__BB5_8;
	cvt.u32.u64 	%r186, %rd13;
	ld.global.u32 	%r187, [%rd14+-8];
	ld.global.u32 	%r188, [%rd15+-8];
	ld.global.u32 	%r189, [%rd16+-8];
	ld.global.u32 	%r190, [%rd17+-8];
	bar.sync 	0;
	st.global.u32 	[%rd14+-4], %r187;
	st.global.u32 	[%rd15+-4], %r188;
	st.global.u32 	[%rd16+-4], %r189;
	st.global.u32 	[%rd17+-4], %r190;
	add.s32 	%r519, %r186, -3;
	setp.eq.s32 	%p11, %r13, 2;
	@%p11 bra 	$L__BB5_8;
	cvt.u32.u64 	%r191, %rd13;
	ld.global.u32 	%r192, [%rd14+-12];
	ld.global.u32 	%r193, [%rd15+-12];
	ld.global.u32 	%r194, [%rd16+-12];
	ld.global.u32 	%r195, [%rd17+-12];
	bar.sync 	0;
	st.global.u32 	[%rd14+-8], %r192;
	st.global.u32 	[%rd15+-8], %r193;
	st.global.u32 	[%rd16+-8], %r194;
	st.global.u32 	[%rd17+-8], %r195;
	add.s32 	%r519, %r191, -4;
$L__BB5_8:
	sub.s32 	%r196, %r12, %r177;
	setp.lt.u32 	%p12, %r196, 3;
	mov.u32 	%r520, %r177;
	@%p12 bra 	$L__BB5_9;
	bra.uni 	$L__BB5_115;
$L__BB5_9:
	setp.lt.s32 	%p14, %r520, %r177;
	@%p14 bra 	$L__BB5_14;
	sub.s32 	%r214, %r520, %r177;
	add.s32 	%r215, %r214, 1;
	and.b32  	%r216, %r215, 3;
	setp.eq.s32 	%p15, %r216, 0;
	mov.u32 	%r523, %r520;
	@%p15 bra 	$L__BB5_12;
	sub.s32 	%r217, %r520, %r1;
	mul.wide.s32 	%rd64, %r217, 4;
	add.s64 	%rd65, %rd10, %rd64;
	ld.global.u32 	%r218, [%rd65];
	add.s64 	%rd66, %rd9, %rd64;
	ld.global.u32 	%r219, [%rd66];
	add.s64 	%rd67, %rd8, %rd64;
	ld.global.u32 	%r220, [%rd67];
	add.s64 	%rd68, %rd7, %rd64;
	ld.global.u32 	%r221, [%rd68];
	bar.sync 	0;
	st.global.u32 	[%rd65+4], %r218;
	st.global.u32 	[%rd66+4], %r219;
	st.global.u32 	[%rd67+4], %r220;
	st.global.u32 	[%rd68+4], %r221;
	add.s32 	%r523, %r520, -1;
$L__BB5_12:
	sub.s32 	%r222, %r520, %r177;
	setp.lt.u32 	%p16, %r222, 3;
	@%p16 bra 	$L__BB5_14;
$L__BB5_13:
	sub.s32 	%r223, %r523, %r1;
	mul.wide.s32 	%rd69, %r223, 4;
	add.s64 	%rd70, %rd10, %rd69;
	ld.global.u32 	%r224, [%rd70];
	add.s64 	%rd71, %rd9, %rd69;
	ld.global.u32 	%r225, [%rd71];
	add.s64 	%rd72, %rd8, %rd69;
	ld.global.u32 	%r226, [%rd72];
	add.s64 	%rd73, %rd7, %rd69;
	ld.global.u32 	%r227, [%rd73];
	bar.sync 	0;
	st.global.u32 	[%rd70+4], %r224;
	st.global.u32 	[%rd71+4], %r225;
	st.global.u32 	[%rd72+4], %r226;
	st.global.u32 	[%rd73+4], %r227;
	ld.global.u32 	%r228, [%rd70+-4];
	ld.global.u32 	%r229, [%rd71+-4];
	ld.global.u32 	%r230, [%rd72+-4];
	ld.global.u32 	%r231, [%rd73+-4];
	bar.sync 	0;
	st.global.u32 	[%rd70], %r228;
	st.global.u32 	[%rd71], %r229;
	st.global.u32 	[%rd72], %r230;
	st.global.u32 	[%rd73], %r231;
	cvt.s64.s32 	%rd74, %r523;
	sub.s64 	%rd75, %rd74, %rd11;
	shl.b64 	%rd76, %rd75, 2;
	add.s64 	%rd77, %rd10, %rd76;
	ld.global.u32 	%r232, [%rd77+-8];
	add.s64 	%rd78, %rd9, %rd76;
	ld.global.u32 	%r233, [%rd78+-8];
	add.s64 	%rd79, %rd8, %rd76;
	ld.global.u32 	%r234, [%rd79+-8];
	add.s64 	%rd80, %rd7, %rd76;
	ld.global.u32 	%r235, [%rd80+-8];
	bar.sync 	0;
	st.global.u32 	[%rd77+-4], %r232;
	st.global.u32 	[%rd78+-4], %r233;
	st.global.u32 	[%rd79+-4], %r234;
	st.global.u32 	[%rd80+-4], %r235;
	add.s32 	%r236, %r523, -3;
	ld.global.u32 	%r237, [%rd77+-12];
	ld.global.u32 	%r238, [%rd78+-12];
	ld.global.u32 	%r239, [%rd79+-12];
	ld.global.u32 	%r240, [%rd80+-12];
	bar.sync 	0;
	st.global.u32 	[%rd77+-8], %r237;
	st.global.u32 	[%rd78+-8], %r238;
	st.global.u32 	[%rd79+-8], %r239;
	st.global.u32 	[%rd80+-8], %r240;
	add.s32 	%r523, %r523, -4;
	setp.gt.s32 	%p17, %r236, %r177;
	@%p17 bra 	$L__BB5_13;
$L__BB5_14:
	cvt.u32.u64 	%r241, %rd13;
	mul.wide.s32 	%rd81, %r177, 4;
	add.s64 	%rd82, %rd10, %rd81;
	st.global.u32 	[%rd82], %r6;
	add.s64 	%rd83, %rd9, %rd81;
	st.global.u32 	[%rd83], %r7;
	add.s64 	%rd84, %rd8, %rd81;
	st.global.u32 	[%rd84], %r8;
	add.s64 	%rd85, %rd7, %rd81;
	st.global.u32 	[%rd85], %r11;
	add.s32 	%r518, %r241, 1;
	setp.ne.s32 	%p18, %r241, %r3;
	add.s32 	%r517, %r517, 1;
	@%p18 bra 	$L__BB5_3;
$L__BB5_15:
	mul.lo.s32 	%r27, %r1, 24;
	setp.gt.s32 	%p19, %r27, 2147483623;
	@%p19 bra 	$L__BB5_19;
	mov.b32 	%r525, 0;
	mov.u32 	%r244, _ZZ10sortAndBFSPiS_S_S_S_S_iiS_S_S_S_S_S_E16hashGlobalMemory;
	mov.u32 	%r524, %r27;
$L__BB5_17:
	.pragma "nounroll";
	shl.b32 	%r243, %r524, 2;
	add.s32 	%r33, %r244, %r243;
	mov.b32 	%r245, -1;
	st.shared.u32 	[%r33], %r245;
	st.shared.u32 	[%r33+4], %r245;
	st.shared.u32 	[%r33+8], %r245;
	st.shared.u32 	[%r33+12], %r245;
	st.shared.u32 	[%r33+16], %r245;
	st.shared.u32 	[%r33+20], %r245;
	st.shared.u32 	[%r33+24], %r245;
	st.shared.u32 	[%r33+28], %r245;
	st.shared.u32 	[%r33+32], %r245;
	st.shared.u32 	[%r33+36], %r245;
	st.shared.u32 	[%r33+40], %r245;
	st.shared.u32 	[%r33+44], %r245;
	st.shared.u32 	[%r33+48], %r245;
	st.shared.u32 	[%r33+52], %r245;
	st.shared.u32 	[%r33+56], %r245;
	st.shared.u32 	[%r33+60], %r245;
	add.s32 	%r524, %r524, 16;
	add.s32 	%r35, %r525, 16;
	setp.eq.s32 	%p20, %r525, 0;
	mov.u32 	%r525, %r35;
	@%p20 bra 	$L__BB5_18;
	bra.uni 	$L__BB5_17;
$L__BB5_18:
	mov.b32 	%r246, -1;
	st.shared.u32 	[%r33+64], %r246;
	st.shared.u32 	[%r33+68], %r246;
	st.shared.u32 	[%r33+72], %r246;
	st.shared.u32 	[%r33+76], %r246;
	st.shared.u32 	[%r33+80], %r246;
	st.shared.u32 	[%r33+84], %r246;
	st.shared.u32 	[%r33+88], %r246;
	st.shared.u32 	[%r33+92], %r246;
$L__BB5_19:
	setp.lt.s32 	%p21, %r3, %r534;
	@%p21 bra 	$L__BB5_36;
	sub.s32 	%r248, %r3, %r534;
	add.s32 	%r28, %r248, 1;
	and.b32  	%r29, %r28, 3;
	setp.lt.u32 	%p22, %r248, 3;
	mov.b32 	%r529, -1;
	@%p22 bra 	$L__BB5_31;
	and.b32  	%r30, %r28, -4;
	mov.b32 	%r528, 0;
	mov.b32 	%r529, -1;
$L__BB5_22:
	mul.wide.s32 	%rd86, %r534, 4;
	add.s64 	%rd18, %rd6, %rd86;
	mov.b32 	%r251, -1;
	st.global.u32 	[%rd18], %r251;
	add.s64 	%rd19, %rd10, %rd86;
	ld.global.u32 	%r252, [%rd19];
	add.s64 	%rd20, %rd9, %rd86;
	ld.global.u32 	%r253, [%rd20];
	add.s32 	%r254, %r253, %r252;
	add.s64 	%rd21, %rd8, %rd86;
	ld.global.u32 	%r255, [%rd21];
	add.s32 	%r256, %r254, %r255;
	mul.hi.s32 	%r257, %r256, 715827883;
	shr.u32 	%r258, %r257, 31;
	shr.u32 	%r259, %r257, 2;
	add.s32 	%r260, %r259, %r258;
	mul.lo.s32 	%r261, %r260, 24;
	sub.s32 	%r39, %r256, %r261;
	setp.eq.s32 	%p23, %r39, %r529;
	@%p23 bra 	$L__BB5_24;
	add.s32 	%r262, %r39, %r27;
	shl.b32 	%r263, %r262, 2;
	mov.u32 	%r264, _ZZ10sortAndBFSPiS_S_S_S_S_iiS_S_S_S_S_S_E16hashGlobalMemory;
	add.s32 	%r265, %r264, %r263;
	st.shared.u32 	[%r265], %r534;
	mov.u32 	%r529, %r534;
$L__BB5_24:
	mov.b32 	%r266, -1;
	st.global.u32 	[%rd18+4], %r266;
	ld.global.u32 	%r267, [%rd19+4];
	ld.global.u32 	%r268, [%rd20+4];
	add.s32 	%r269, %r268, %r267;
	ld.global.u32 	%r270, [%rd21+4];
	add.s32 	%r271, %r269, %r270;
	mul.hi.s32 	%r272, %r271, 715827883;
	shr.u32 	%r273, %r272, 31;
	shr.u32 	%r274, %r272, 2;
	add.s32 	%r275, %r274, %r273;
	mul.lo.s32 	%r276, %r275, 24;
	sub.s32 	%r41, %r271, %r276;
	setp.eq.s32 	%p24, %r41, %r529;
	@%p24 bra 	$L__BB5_26;
	add.s32 	%r529, %r534, 1;
	add.s32 	%r277, %r41, %r27;
	shl.b32 	%r278, %r277, 2;
	mov.u32 	%r279, _ZZ10sortAndBFSPiS_S_S_S_S_iiS_S_S_S_S_S_E16hashGlobalMemory;
	add.s32 	%r280, %r279, %r278;
	st.shared.u32 	[%r280], %r529;
$L__BB5_26:
	mov.b32 	%r281, -1;
	st.global.u32 	[%rd18+8], %r281;
	ld.global.u32 	%r282, [%rd19+8];
	ld.global.u32 	%r283, [%rd20+8];
	add.s32 	%r284, %r283, %r282;
	ld.global.u32 	%r285, [%rd21+8];
	add.s32 	%r286, %r284, %r285;
	mul.hi.s32 	%r287, %r286, 715827883;
	shr.u32 	%r288, %r287, 31;
	shr.u32 	%r289, %r287, 2;
	add.s32 	%r290, %r289, %r288;
	mul.lo.s32 	%r291, %r290, 24;
	sub.s32 	%r44, %r286, %r291;
	setp.eq.s32 	%p25, %r44, %r529;
	@%p25 bra 	$L__BB5_28;
	add.s32 	%r529, %r534, 2;
	add.s32 	%r292, %r44, %r27;
	shl.b32 	%r293, %r292, 2;
	mov.u32 	%r294, _ZZ10sortAndBFSPiS_S_S_S_S_iiS_S_S_S_S_S_E16hashGlobalMemory;
	add.s32 	%r295, %r294, %r293;
	st.shared.u32 	[%r295], %r529;
$L__BB5_28:
	mov.b32 	%r296, -1;
	st.global.u32 	[%rd18+12], %r296;
	ld.global.u32 	%r297, [%rd19+12];
	ld.global.u32 	%r298, [%rd20+12];
	add.s32 	%r299, %r298, %r297;
	ld.global.u32 	%r300, [%rd21+12];
	add.s32 	%r301, %r299, %r300;
	mul.hi.s32 	%r302, %r301, 715827883;
	shr.u32 	%r303, %r302, 31;
	shr.u32 	%r304, %r302, 2;
	add.s32 	%r305, %r304, %r303;
	mul.lo.s32 	%r306, %r305, 24;
	sub.s32 	%r47, %r301, %r306;
	setp.eq.s32 	%p26, %r47, %r529;
	@%p26 bra 	$L__BB5_30;
	add.s32 	%r529, %r534, 3;
	add.s32 	%r307, %r47, %r27;
	shl.b32 	%r308, %r307, 2;
	mov.u32 	%r309, _ZZ10sortAndBFSPiS_S_S_S_S_iiS_S_S_S_S_S_E16hashGlobalMemory;
	add.s32 	%r310, %r309, %r308;
	st.shared.u32 	[%r310], %r529;
$L__BB5_30:
	add.s32 	%r534, %r534, 4;
	add.s32 	%r528, %r528, 4;
	setp.ne.s32 	%p27, %r528, %r30;
	@%p27 bra 	$L__BB5_22;
$L__BB5_31:
	setp.eq.s32 	%p28, %r29, 0;
	@%p28 bra 	$L__BB5_36;
	mov.b32 	%r537, 0;
$L__BB5_33:
	.pragma "nounroll";
	mul.wide.s32 	%rd87, %r534, 4;
	add.s64 	%rd88, %rd6, %rd87;
	mov.b32 	%r312, -1;
	st.global.u32 	[%rd88], %r312;
	add.s64 	%rd89, %rd10, %rd87;
	ld.global.u32 	%r313, [%rd89];
	add.s64 	%rd90, %rd9, %rd87;
	ld.global.u32 	%r314, [%rd90];
	add.s32 	%r315, %r314, %r313;
	add.s64 	%rd91, %rd8, %rd87;
	ld.global.u32 	%r316, [%rd91];
	add.s32 	%r317, %r315, %r316;
	mul.hi.s32 	%r318, %r317, 715827883;
	shr.u32 	%r319, %r318, 31;
	shr.u32 	%r320, %r318, 2;
	add.s32 	%r321, %r320, %r319;
	mul.lo.s32 	%r322, %r321, 24;
	sub.s32 	%r57, %r317, %r322;
	setp.eq.s32 	%p29, %r57, %r529;
	@%p29 bra 	$L__BB5_35;
	add.s32 	%r323, %r57, %r27;
	shl.b32 	%r324, %r323, 2;
	mov.u32 	%r325, _ZZ10sortAndBFSPiS_S_S_S_S_iiS_S_S_S_S_S_E16hashGlobalMemory;
	add.s32 	%r326, %r325, %r324;
	st.shared.u32 	[%r326], %r534;
	mov.u32 	%r529, %r534;
$L__BB5_35:
	add.s32 	%r534, %r534, 1;
	add.s32 	%r537, %r537, 1;
	setp.ne.s32 	%p30, %r537, %r29;
	@%p30 bra 	$L__BB5_33;
$L__BB5_36:
	setp.ne.s32 	%p31, %r1, 0;
	@%p31 bra 	$L__BB5_38;
	mov.b32 	%r327, -1;
	st.global.u32 	[%rd5], %r327;
	st.global.u32 	[%rd4], %r327;
	mov.b32 	%r328, 0;
	st.global.u32 	[%rd3], %r328;
$L__BB5_38:
	ld.param.u32 	%r514, [_Z10sortAndBFSPiS_S_S_S_S_iiS_S_S_S_S_S__param_7];
	bar.sync 	0;
	setp.lt.s32 	%p32, %r514, 1;
	@%p32 bra 	$L__BB5_114;
	ld.param.u32 	%r515, [_Z10sortAndBFSPiS_S_S_S_S_iiS_S_S_S_S_S__param_7];
	add.s32 	%r61, %r515, -1;
	neg.s32 	%r62, %r515;
	mov.b32 	%r541, 0;
$L__BB5_40:
	setp.ne.s32 	%p33, %r1, 0;
	@%p33 bra 	$L__BB5_43;
	mul.wide.u32 	%rd92, %r541, 4;
	add.s64 	%rd93, %rd7, %rd92;
	ld.global.u32 	%r331, [%rd93];
	mul.wide.s32 	%rd94, %r331, 4;
	add.s64 	%rd95, %rd6, %rd94;
	ld.global.u32 	%r332, [%rd95];
	setp.ne.s32 	%p34, %r332, -1;
	@%p34 bra 	$L__BB5_43;
	mov.b32 	%r333, 0;
	st.global.u32 	[%rd5], %r333;
	st.global.u32 	[%rd4], %r333;
	ld.global.u32 	%r334, [%rd3];
	add.s32 	%r335, %r334, 1;
	st.global.u32 	[%rd3], %r335;
	ld.global.u32 	%r336, [%rd4];
	mul.wide.s32 	%rd96, %r336, 4;
	add.s64 	%rd97, %rd2, %rd96;
	st.global.u32 	[%rd97], %r541;
$L__BB5_43:
	ld.global.u32 	%r542, [%rd5];
	setp.eq.s32 	%p35, %r542, -1;
	setp.le.s32 	%p36, %r567, %r566;
	and.pred  	%p37, %p35, %p36;
	@%p37 bra 	$L__BB5_113;
$L__BB5_44:
	mov.u32 	%r566, %r542;
	ld.global.u32 	%r567, [%rd4];
	mov.b32 	%r337, -1;
	st.global.u32 	[%rd1], %r337;
	st.global.u32 	[%rd1+4], %r337;
	st.global.u32 	[%rd1+8], %r337;
	st.global.u32 	[%rd1+12], %r337;
	st.global.u32 	[%rd1+16], %r337;
	st.global.u32 	[%rd1+20], %r337;
	mul.wide.s32 	%rd98, %r566, 4;
	add.s64 	%rd99, %rd2, %rd98;
	ld.global.u32 	%r338, [%rd99];
	mul.wide.s32 	%rd100, %r338, 4;
	add.s64 	%rd101, %rd10, %rd100;
	ld.global.u32 	%r69, [%rd101];
	add.s32 	%r70, %r69, -1;
	add.s64 	%rd102, %rd9, %rd100;
	ld.global.u32 	%r339, [%rd102];
	add.s64 	%rd103, %rd8, %rd100;
	ld.global.u32 	%r340, [%rd103];
	add.s32 	%r73, %r339, -1;
	add.s32 	%r74, %r69, 1;
	add.s32 	%r75, %r339, 1;
	add.s32 	%r76, %r340, 1;
	add.s32 	%r77, %r340, -1;
	ld.global.u32 	%r341, [%rd12];
	mul.wide.s32 	%rd104, %r341, 4;
	add.s64 	%rd105, %rd10, %rd104;
	ld.global.u32 	%r548, [%rd105];
	add.s64 	%rd106, %rd9, %rd104;
	ld.global.u32 	%r547, [%rd106];
	add.s64 	%rd107, %rd8, %rd104;
	ld.global.u32 	%r546, [%rd107];
	setp.eq.s32 	%p38, %r70, %r548;
	setp.eq.s32 	%p39, %r339, %r547;
	and.pred  	%p1, %p38, %p39;
	setp.eq.s32 	%p40, %r340, %r546;
	and.pred  	%p41, %p1, %p40;
	@%p41 bra 	$L__BB5_46;
	setp.gt.s32 	%p43, %r70, %r548;
	setp.gt.s32 	%p44, %r339, %r547;
	and.pred  	%p45, %p38, %p44;
	or.pred  	%p46, %p43, %p45;
	setp.gt.s32 	%p47, %r340, %r546;
	and.pred  	%p48, %p1, %p47;
	or.pred  	%p49, %p46, %p48;
	not.pred 	%p50, %p49;
	bra.uni 	$L__BB5_54;
$L__BB5_46:
	add.s32 	%r344, %r73, %r69;
	add.s32 	%r345, %r344, %r340;
	mul.hi.s32 	%r346, %r345, 715827883;
	shr.u32 	%r347, %r346, 31;
	shr.u32 	%r348, %r346, 2;
	add.s32 	%r349, %r348, %r347;
	mul.lo.s32 	%r350, %r349, 24;
	sub.s32 	%r81, %r345, %r350;
	add.s32 	%r351, %r81, %r27;
	shl.b32 	%r352, %r351, 2;
	mov.u32 	%r353, _ZZ10sortAndBFSPiS_S_S_S_S_iiS_S_S_S_S_S_E16hashGlobalMemory;
	add.s32 	%r354, %r353, %r352;
	ld.shared.u32 	%r545, [%r354];
	setp.eq.s32 	%p51, %r545, -1;
	@%p51 bra 	$L__BB5_54;
	add.s32 	%r544, %r545, 1;
	add.s32 	%r543, %r62, %r545;
$L__BB5_48:
	mul.wide.s32 	%rd22, %r545, 4;
	add.s64 	%rd108, %rd8, %rd22;
	add.s64 	%rd109, %rd9, %rd22;
	add.s64 	%rd110, %rd10, %rd22;
	ld.global.u32 	%r88, [%rd110];
	ld.global.u32 	%r89, [%rd109];
	add.s32 	%r355, %r89, %r88;
	ld.global.u32 	%r90, [%rd108];
	add.s32 	%r356, %r355, %r90;
	mul.hi.s32 	%r357, %r356, 715827883;
	shr.u32 	%r358, %r357, 31;
	shr.u32 	%r359, %r357, 2;
	add.s32 	%r360, %r359, %r358;
	mul.lo.s32 	%r361, %r360, 24;
	sub.s32 	%r362, %r356, %r361;
	setp.ne.s32 	%p52, %r362, %r81;
	@%p52 bra 	$L__BB5_54;
	setp.eq.s32 	%p53, %r88, %r70;
	setp.eq.s32 	%p54, %r89, %r339;
	and.pred  	%p55, %p53, %p54;
	setp.eq.s32 	%p56, %r90, %r340;
	and.pred  	%p57, %p55, %p56;
	@%p57 bra 	$L__BB5_52;
	add.s32 	%r543, %r543, 1;
	setp.eq.s32 	%p58, %r543, 0;
	@%p58 bra 	$L__BB5_54;
	add.s32 	%r545, %r545, 1;
	add.s32 	%r544, %r544, 1;
	bra.uni 	$L__BB5_48;
$L__BB5_52:
	add.s64 	%rd23, %rd7, %rd22;
	ld.global.u32 	%r363, [%rd23];
	mul.wide.s32 	%rd111, %r363, 4;
	add.s64 	%rd112, %rd6, %rd111;
	ld.global.u32 	%r364, [%rd112];
	setp.ne.s32 	%p59, %r364, -1;
	@%p59 bra 	$L__BB5_54;
	add.s32 	%r365, %r544, -1;
	st.global.u32 	[%rd1], %r365;
	ld.global.u32 	%r366, [%rd3];
	ld.global.u32 	%r367, [%rd23];
	mul.wide.s32 	%rd113, %r367, 4;
	add.s64 	%rd114, %rd6, %rd113;
	st.global.u32 	[%rd114], %r366;
	ld.global.u32 	%r368, [%rd12];
	mul.wide.s32 	%rd115, %r368, 4;
	add.s64 	%rd116, %rd10, %rd115;
	ld.global.u32 	%r548, [%rd116];
	add.s64 	%rd117, %rd9, %rd115;
	ld.global.u32 	%r547, [%rd117];
	add.s64 	%rd118, %rd8, %rd115;
	ld.global.u32 	%r546, [%rd118];
$L__BB5_54:
	setp.eq.s32 	%p60, %r69, %r548;
	setp.eq.s32 	%p61, %r73, %r547;
	and.pred  	%p2, %p60, %p61;
	setp.eq.s32 	%p62, %r340, %r546;
	and.pred  	%p63, %p2, %p62;
	@%p63 bra 	$L__BB5_56;
	setp.gt.s32 	%p65, %r69, %r548;
	setp.gt.s32 	%p66, %r73, %r547;
	and.pred  	%p67, %p60, %p66;
	or.pred  	%p68, %p65, %p67;
	setp.gt.s32 	%p69, %r340, %r546;
	and.pred  	%p70, %p2, %p69;
	or.pred  	%p71, %p68, %p70;
	not.pred 	%p72, %p71;
	bra.uni 	$L__BB5_63;
$L__BB5_56:
	add.s32 	%r369, %r70, %r339;
	add.s32 	%r370, %r369, %r340;
	mul.hi.s32 	%r371, %r370, 715827883;
	shr.u32 	%r372, %r371, 31;
	shr.u32 	%r373, %r371, 2;
	add.s32 	%r374, %r373, %r372;
	mul.lo.s32 	%r375, %r374, 24;
	sub.s32 	%r100, %r370, %r375;
	add.s32 	%r376, %r100, %r27;
	shl.b32 	%r377, %r376, 2;
	mov.u32 	%r378, _ZZ10sortAndBFSPiS_S_S_S_S_iiS_S_S_S_S_S_E16hashGlobalMemory;
	add.s32 	%r379, %r378, %r377;
	ld.shared.u32 	%r549, [%r379];
	setp.eq.s32 	%p73, %r549, -1;
	@%p73 bra 	$L__BB5_63;
$L__BB5_57:
	mul.wide.s32 	%rd119, %r549, 4;
	add.s64 	%rd120, %rd10, %rd119;
	ld.global.u32 	%r103, [%rd120];
	add.s64 	%rd121, %rd9, %rd119;
	ld.global.u32 	%r104, [%rd121];
	add.s32 	%r380, %r104, %r103;
	add.s64 	%rd122, %rd8, %rd119;
	ld.global.u32 	%r105, [%rd122];
	add.s32 	%r381, %r380, %r105;
	mul.hi.s32 	%r382, %r381, 715827883;
	shr.u32 	%r383, %r382, 31;
	shr.u32 	%r384, %r382, 2;
	add.s32 	%r385, %r384, %r383;
	mul.lo.s32 	%r386, %r385, 24;
	sub.s32 	%r387, %r381, %r386;
	setp.ne.s32 	%p74, %r387, %r100;
	@%p74 bra 	$L__BB5_63;
	setp.eq.s32 	%p75, %r103, %r69;
	setp.eq.s32 	%p76, %r104, %r73;
	and.pred  	%p77, %p75, %p76;
	setp.eq.s32 	%p78, %r105, %r340;
	and.pred  	%p79, %p77, %p78;
	@%p79 bra 	$L__BB5_61;
	setp.eq.s32 	%p80, %r549, %r61;
	@%p80 bra 	$L__BB5_63;
	add.s32 	%r549, %r549, 1;
	bra.uni 	$L__BB5_57;
$L__BB5_61:
	add.s64 	%rd24, %rd7, %rd119;
	ld.global.u32 	%r388, [%rd24];
	mul.wide.s32 	%rd124, %r388, 4;
	add.s64 	%rd125, %rd6, %rd124;
	ld.global.u32 	%r389, [%rd125];
	setp.ne.s32 	%p81, %r389, -1;
	@%p81 bra 	$L__BB5_63;
	st.global.u32 	[%rd1+4], %r549;
	ld.global.u32 	%r390, [%rd3];
	ld.global.u32 	%r391, [%rd24];
	mul.wide.s32 	%rd126, %r391, 4;
	add.s64 	%rd127, %rd6, %rd126;
	st.global.u32 	[%rd127], %r390;
	ld.global.u32 	%r392, [%rd12];
	mul.wide.s32 	%rd128, %r392, 4;
	add.s64 	%rd129, %rd10, %rd128;
	ld.global.u32 	%r548, [%rd129];
	add.s64 	%rd130, %rd9, %rd128;
	ld.global.u32 	%r547, [%rd130];
	add.s64 	%rd131, %rd8, %rd128;
	ld.global.u32 	%r546, [%rd131];
$L__BB5_63:
	setp.eq.s32 	%p82, %r74, %r548;
	setp.eq.s32 	%p83, %r339, %r547;
	and.pred  	%p3, %p82, %p83;
	setp.eq.s32 	%p84, %r340, %r546;
	and.pred  	%p85, %p3, %p84;
	@%p85 bra 	$L__BB5_65;
	setp.ge.s32 	%p87, %r69, %r548;
	setp.gt.s32 	%p88, %r339, %r547;
	and.pred  	%p89, %p82, %p88;
	or.pred  	%p90, %p87, %p89;
	setp.gt.s32 	%p91, %r340, %r546;
	and.pred  	%p92, %p3, %p91;
	or.pred  	%p93, %p90, %p92;
	not.pred 	%p94, %p93;
	bra.uni 	$L__BB5_72;
$L__BB5_65:
	add.s32 	%r393, %r75, %r69;
	add.s32 	%r394, %r393, %r340;
	mul.hi.s32 	%r395, %r394, 715827883;
	shr.u32 	%r396, %r395, 31;
	shr.u32 	%r397, %r395, 2;
	add.s32 	%r398, %r397, %r396;
	mul.lo.s32 	%r399, %r398, 24;
	sub.s32 	%r113, %r394, %r399;
	add.s32 	%r400, %r113, %r27;
	shl.b32 	%r401, %r400, 2;
	mov.u32 	%r402, _ZZ10sortAndBFSPiS_S_S_S_S_iiS_S_S_S_S_S_E16hashGlobalMemory;
	add.s32 	%r403, %r402, %r401;
	ld.shared.u32 	%r553, [%r403];
	setp.eq.s32 	%p95, %r553, -1;
	@%p95 bra 	$L__BB5_72;
$L__BB5_66:
	mul.wide.s32 	%rd132, %r553, 4;
	add.s64 	%rd133, %rd10, %rd132;
	ld.global.u32 	%r116, [%rd133];
	add.s64 	%rd134, %rd9, %rd132;
	ld.global.u32 	%r117, [%rd134];
	add.s32 	%r404, %r117, %r116;
	add.s64 	%rd135, %rd8, %rd132;
	ld.global.u32 	%r118, [%rd135];
	add.s32 	%r405, %r404, %r118;
	mul.hi.s32 	%r406, %r405, 715827883;
	shr.u32 	%r407, %r406, 31;
	shr.u32 	%r408, %r406, 2;
	add.s32 	%r409, %r408, %r407;
	mul.lo.s32 	%r410, %r409, 24;
	sub.s32 	%r411, %r405, %r410;
	setp.ne.s32 	%p96, %r411, %r113;
	@%p96 bra 	$L__BB5_72;
	setp.eq.s32 	%p97, %r116, %r74;
	setp.eq.s32 	%p98, %r117, %r339;
	and.pred  	%p99, %p97, %p98;
	setp.eq.s32 	%p100, %r118, %r340;
	and.pred  	%p101, %p99, %p100;
	@%p101 bra 	$L__BB5_70;
	setp.eq.s32 	%p102, %r553, %r61;
	@%p102 bra 	$L__BB5_72;
	add.s32 	%r553, %r553, 1;
	bra.uni 	$L__BB5_66;
$L__BB5_70:
	add.s64 	%rd25, %rd7, %rd132;
	ld.global.u32 	%r412, [%rd25];
	mul.wide.s32 	%rd137, %r412, 4;
	add.s64 	%rd138, %rd6, %rd137;
	ld.global.u32 	%r413, [%rd138];
	setp.ne.s32 	%p103, %r413, -1;
	@%p103 bra 	$L__BB5_72;
	st.global.u32 	[%rd1+8], %r553;
	ld.global.u32 	%r414, [%rd3];
	ld.global.u32 	%r415, [%rd25];
	mul.wide.s32 	%rd139, %r415, 4;
	add.s64 	%rd140, %rd6, %rd139;
	st.global.u32 	[%rd140], %r414;
	ld.global.u32 	%r416, [%rd12];
	mul.wide.s32 	%rd141, %r416, 4;
	add.s64 	%rd142, %rd10, %rd141;
	ld.global.u32 	%r548, [%rd142];
	add.s64 	%rd143, %rd9, %rd141;
	ld.global.u32 	%r547, [%rd143];
	add.s64 	%rd144, %rd8, %rd141;
	ld.global.u32 	%r546, [%rd144];
$L__BB5_72:
	setp.eq.s32 	%p104, %r69, %r548;
	setp.eq.s32 	%p105, %r75, %r547;
	and.pred  	%p4, %p104, %p105;
	setp.eq.s32 	%p106, %r340, %r546;
	and.pred  	%p107, %p4, %p106;
	@%p107 bra 	$L__BB5_74;
	setp.eq.s32 	%p108, %r69, %r548;
	setp.gt.s32 	%p109, %r69, %r548;
	setp.ge.s32 	%p110, %r339, %r547;
	and.pred  	%p111, %p108, %p110;
	or.pred  	%p112, %p109, %p111;
	setp.gt.s32 	%p113, %r340, %r546;
	and.pred  	%p114, %p4, %p113;
	or.pred  	%p115, %p112, %p114;
	not.pred 	%p116, %p115;
	bra.uni 	$L__BB5_81;
$L__BB5_74:
	add.s32 	%r417, %r74, %r339;
	add.s32 	%r418, %r417, %r340;
	mul.hi.s32 	%r419, %r418, 715827883;
	shr.u32 	%r420, %r419, 31;
	shr.u32 	%r421, %r419, 2;
	add.s32 	%r422, %r421, %r420;
	mul.lo.s32 	%r423, %r422, 24;
	sub.s32 	%r126, %r418, %r423;
	add.s32 	%r424, %r126, %r27;
	shl.b32 	%r425, %r424, 2;
	mov.u32 	%r426, _ZZ10sortAndBFSPiS_S_S_S_S_iiS_S_S_S_S_S_E16hashGlobalMemory;
	add.s32 	%r427, %r426, %r425;
	ld.shared.u32 	%r557, [%r427];
	setp.eq.s32 	%p117, %r557, -1;
	@%p117 bra 	$L__BB5_81;
$L__BB5_75:
	mul.wide.s32 	%rd145, %r557, 4;
	add.s64 	%rd146, %rd10, %rd145;
	ld.global.u32 	%r129, [%rd146];
	add.s64 	%rd147, %rd9, %rd145;
	ld.global.u32 	%r130, [%rd147];
	add.s32 	%r428, %r130, %r129;
	add.s64 	%rd148, %rd8, %rd145;
	ld.global.u32 	%r131, [%rd148];
	add.s32 	%r429, %r428, %r131;
	mul.hi.s32 	%r430, %r429, 715827883;
	shr.u32 	%r431, %r430, 31;
	shr.u32 	%r432, %r430, 2;
	add.s32 	%r433, %r432, %r431;
	mul.lo.s32 	%r434, %r433, 24;
	sub.s32 	%r435, %r429, %r434;
	setp.ne.s32 	%p118, %r435, %r126;
	@%p118 bra 	$L__BB5_81;
	setp.eq.s32 	%p119, %r129, %r69;
	setp.eq.s32 	%p120, %r130, %r75;
	and.pred  	%p121, %p119, %p120;
	setp.eq.s32 	%p122, %r131, %r340;
	and.pred  	%p123, %p121, %p122;
	@%p123 bra 	$L__BB5_79;
	setp.eq.s32 	%p124, %r557, %r61;
	@%p124 bra 	$L__BB5_81;
	add.s32 	%r557, %r557, 1;
	bra.uni 	$L__BB5_75;
$L__BB5_79:
	add.s64 	%rd26, %rd7, %rd145;
	ld.global.u32 	%r436, [%rd26];
	mul.wide.s32 	%rd150, %r436, 4;
	add.s64 	%rd151, %rd6, %rd150;
	ld.global.u32 	%r437, [%rd151];
	setp.ne.s32 	%p125, %r437, -1;
	@%p125 bra 	$L__BB5_81;
	st.global.u32 	[%rd1+12], %r557;
	ld.global.u32 	%r438, [%rd3];
	ld.global.u32 	%r439, [%rd26];
	mul.wide.s32 	%rd152, %r439, 4;
	add.s64 	%rd153, %rd6, %rd152;
	st.global.u32 	[%rd153], %r438;
	ld.global.u32 	%r440, [%rd12];
	mul.wide.s32 	%rd154, %r440, 4;
	add.s64 	%rd155, %rd10, %rd154;
	ld.global.u32 	%r548, [%rd155];
	add.s64 	%rd156, %rd9, %rd154;
	ld.global.u32 	%r547, [%rd156];
	add.s64 	%rd157, %rd8, %rd154;
	ld.global.u32 	%r546, [%rd157];
$L__BB5_81:
	setp.eq.s32 	%p126, %r69, %r548;
	setp.eq.s32 	%p127, %r339, %r547;
	and.pred  	%p5, %p126, %p127;
	setp.eq.s32 	%p128, %r76, %r546;
	and.pred  	%p129, %p5, %p128;
	@%p129 bra 	$L__BB5_83;
	setp.eq.s32 	%p130, %r69, %r548;
	setp.gt.s32 	%p131, %r69, %r548;
	setp.gt.s32 	%p132, %r339, %r547;
	and.pred  	%p133, %p130, %p132;
	or.pred  	%p134, %p131, %p133;
	setp.ge.s32 	%p135, %r340, %r546;
	and.pred  	%p136, %p5, %p135;
	or.pred  	%p137, %p134, %p136;
	not.pred 	%p138, %p137;
	bra.uni 	$L__BB5_90;
$L__BB5_83:
	add.s32 	%r441, %r339, %r69;
	add.s32 	%r442, %r441, %r76;
	mul.hi.s32 	%r443, %r442, 715827883;
	shr.u32 	%r444, %r443, 31;
	shr.u32 	%r445, %r443, 2;
	add.s32 	%r446, %r445, %r444;
	mul.lo.s32 	%r447, %r446, 24;
	sub.s32 	%r139, %r442, %r447;
	add.s32 	%r448, %r139, %r27;
	shl.b32 	%r449, %r448, 2;
	mov.u32 	%r450, _ZZ10sortAndBFSPiS_S_S_S_S_iiS_S_S_S_S_S_E16hashGlobalMemory;
	add.s32 	%r451, %r450, %r449;
	ld.shared.u32 	%r561, [%r451];
	setp.eq.s32 	%p139, %r561, -1;
	@%p139 bra 	$L__BB5_90;
$L__BB5_84:
	mul.wide.s32 	%rd158, %r561, 4;
	add.s64 	%rd159, %rd10, %rd158;
	ld.global.u32 	%r142, [%rd159];
	add.s64 	%rd160, %rd9, %rd158;
	ld.global.u32 	%r143, [%rd160];
	add.s32 	%r452, %r143, %r142;
	add.s64 	%rd161, %rd8, %rd158;
	ld.global.u32 	%r144, [%rd161];
	add.s32 	%r453, %r452, %r144;
	mul.hi.s32 	%r454, %r453, 715827883;
	shr.u32 	%r455, %r454, 31;
	shr.u32 	%r456, %r454, 2;
	add.s32 	%r457, %r456, %r455;
	mul.lo.s32 	%r458, %r457, 24;
	sub.s32 	%r459, %r453, %r458;
	setp.ne.s32 	%p140, %r459, %r139;
	@%p140 bra 	$L__BB5_90;
	setp.eq.s32 	%p141, %r142, %r69;
	setp.eq.s32 	%p142, %r143, %r339;
	and.pred  	%p143, %p141, %p142;
	setp.eq.s32 	%p144, %r144, %r76;
	and.pred  	%p145, %p143, %p144;
	@%p145 bra 	$L__BB5_88;
	setp.eq.s32 	%p146, %r561, %r61;
	@%p146 bra 	$L__BB5_90;
	add.s32 	%r561, %r561, 1;
	bra.uni 	$L__BB5_84;
$L__BB5_88:
	add.s64 	%rd27, %rd7, %rd158;
	ld.global.u32 	%r460, [%rd27];
	mul.wide.s32 	%rd163, %r460, 4;
	add.s64 	%rd164, %rd6, %rd163;
	ld.global.u32 	%r461, [%rd164];
	setp.ne.s32 	%p147, %r461, -1;
	@%p147 bra 	$L__BB5_90;
	st.global.u32 	[%rd1+16], %r561;
	ld.global.u32 	%r462, [%rd3];
	ld.global.u32 	%r463, [%rd27];
	mul.wide.s32 	%rd165, %r463, 4;
	add.s64 	%rd166, %rd6, %rd165;
	st.global.u32 	[%rd166], %r462;
	ld.global.u32 	%r464, [%rd12];
	mul.wide.s32 	%rd167, %r464, 4;
	add.s64 	%rd168, %rd10, %rd167;
	ld.global.u32 	%r548, [%rd168];
	add.s64 	%rd169, %rd9, %rd167;
	ld.global.u32 	%r547, [%rd169];
	add.s64 	%rd170, %rd8, %rd167;
	ld.global.u32 	%r546, [%rd170];
$L__BB5_90:
	setp.eq.s32 	%p148, %r69, %r548;
	setp.eq.s32 	%p149, %r339, %r547;
	and.pred  	%p150, %p148, %p149;
	setp.eq.s32 	%p151, %r77, %r546;
	and.pred  	%p152, %p150, %p151;
	@%p152 bra 	$L__BB5_91;
	bra.uni 	$L__BB5_98;
$L__BB5_91:
	add.s32 	%r465, %r339, %r69;
	add.s32 	%r466, %r465, %r77;
	mul.hi.s32 	%r467, %r466, 715827883;
	shr.u32 	%r468, %r467, 31;
	shr.u32 	%r469, %r467, 2;
	add.s32 	%r470, %r469, %r468;
	mul.lo.s32 	%r471, %r470, 24;
	sub.s32 	%r152, %r466, %r471;
	add.s32 	%r472, %r152, %r27;
	shl.b32 	%r473, %r472, 2;
	mov.u32 	%r474, _ZZ10sortAndBFSPiS_S_S_S_S_iiS_S_S_S_S_S_E16hashGlobalMemory;
	add.s32 	%r475, %r474, %r473;
	ld.shared.u32 	%r565, [%r475];
	setp.eq.s32 	%p153, %r565, -1;
	@%p153 bra 	$L__BB5_98;
$L__BB5_92:
	mul.wide.s32 	%rd171, %r565, 4;
	add.s64 	%rd172, %rd10, %rd171;
	ld.global.u32 	%r155, [%rd172];
	add.s64 	%rd173, %rd9, %rd171;
	ld.global.u32 	%r156, [%rd173];
	add.s32 	%r476, %r156, %r155;
	add.s64 	%rd174, %rd8, %rd171;
	ld.global.u32 	%r157, [%rd174];
	add.s32 	%r477, %r476, %r157;
	mul.hi.s32 	%r478, %r477, 715827883;
	shr.u32 	%r479, %r478, 31;
	shr.u32 	%r480, %r478, 2;
	add.s32 	%r481, %r480, %r479;
	mul.lo.s32 	%r482, %r481, 24;
	sub.s32 	%r483, %r477, %r482;
	setp.ne.s32 	%p154, %r483, %r152;
	@%p154 bra 	$L__BB5_98;
	setp.eq.s32 	%p155, %r155, %r69;
	setp.eq.s32 	%p156, %r156, %r339;
	and.pred  	%p157, %p155, %p156;
	setp.eq.s32 	%p158, %r157, %r77;
	and.pred  	%p159, %p157, %p158;
	@%p159 bra 	$L__BB5_96;
	setp.eq.s32 	%p160, %r565, %r61;
	@%p160 bra 	$L__BB5_98;
	add.s32 	%r565, %r565, 1;
	bra.uni 	$L__BB5_92;
$L__BB5_96:
	add.s64 	%rd28, %rd7, %rd171;
	ld.global.u32 	%r484, [%rd28];
	mul.wide.s32 	%rd176, %r484, 4;
	add.s64 	%rd177, %rd6, %rd176;
	ld.global.u32 	%r485, [%rd177];
	setp.ne.s32 	%p161, %r485, -1;
	@%p161 bra 	$L__BB5_98;
	st.global.u32 	[%rd1+20], %r565;
	ld.global.u32 	%r486, [%rd3];
	ld.global.u32 	%r487, [%rd28];
	mul.wide.s32 	%rd178, %r487, 4;
	add.s64 	%rd179, %rd6, %rd178;
	st.global.u32 	[%rd179], %r486;
$L__BB5_98:
	setp.ne.s32 	%p162, %r1, 0;
	bar.sync 	0;
	@%p162 bra 	$L__BB5_112;
	ld.global.u32 	%r488, [%rd1];
	setp.eq.s32 	%p163, %r488, -1;
	@%p163 bra 	$L__BB5_101;
	ld.global.u32 	%r489, [%rd4];
	add.s32 	%r490, %r489, 1;
	st.global.u32 	[%rd4], %r490;
	ld.global.u32 	%r491, [%rd1];
	mul.wide.s32 	%rd180, %r489, 4;
	add.s64 	%rd181, %rd2, %rd180;
	st.global.u32 	[%rd181+4], %r491;
$L__BB5_101:
	ld.global.u32 	%r492, [%rd1+4];
	setp.eq.s32 	%p164, %r492, -1;
	@%p164 bra 	$L__BB5_103;
	ld.global.u32 	%r493, [%rd4];
	add.s32 	%r494, %r493, 1;
	st.global.u32 	[%rd4], %r494;
	ld.global.u32 	%r495, [%rd1+4];
	mul.wide.s32 	%rd182, %r493, 4;
	add.s64 	%rd183, %rd2, %rd182;
	st.global.u32 	[%rd183+4], %r495;
$L__BB5_103:
	ld.global.u32 	%r496, [%rd1+8];
	setp.eq.s32 	%p165, %r496, -1;
	@%p165 bra 	$L__BB5_105;
	ld.global.u32 	%r497, [%rd4];
	add.s32 	%r498, %r497, 1;
	st.global.u32 	[%rd4], %r498;
	ld.global.u32 	%r499, [%rd1+8];
	mul.wide.s32 	%rd184, %r497, 4;
	add.s64 	%rd185, %rd2, %rd184;
	st.global.u32 	[%rd185+4], %r499;
$L__BB5_105:
	ld.global.u32 	%r500, [%rd1+12];
	setp.eq.s32 	%p166, %r500, -1;
	@%p166 bra 	$L__BB5_107;
	ld.global.u32 	%r501, [%rd4];
	add.s32 	%r502, %r501, 1;
	st.global.u32 	[%rd4], %r502;
	ld.global.u32 	%r503, [%rd1+12];
	mul.wide.s32 	%rd186, %r501, 4;
	add.s64 	%rd187, %rd2, %rd186;
	st.global.u32 	[%rd187+4], %r503;
$L__BB5_107:
	ld.global.u32 	%r504, [%rd1+16];
	setp.eq.s32 	%p167, %r504, -1;
	@%p167 bra 	$L__BB5_109;
	ld.global.u32 	%r505, [%rd4];
	add.s32 	%r506, %r505, 1;
	st.global.u32 	[%rd4], %r506;
	ld.global.u32 	%r507, [%rd1+16];
	mul.wide.s32 	%rd188, %r505, 4;
	add.s64 	%rd189, %rd2, %rd188;
	st.global.u32 	[%rd189+4], %r507;
$L__BB5_109:
	ld.global.u32 	%r508, [%rd1+20];
	setp.eq.s32 	%p168, %r508, -1;
	@%p168 bra 	$L__BB5_111;
	ld.global.u32 	%r509, [%rd4];
	add.s32 	%r510, %r509, 1;
	st.global.u32 	[%rd4], %r510;
	ld.global.u32 	%r511, [%rd1+20];
	mul.wide.s32 	%rd190, %r509, 4;
	add.s64 	%rd191, %rd2, %rd190;
	st.global.u32 	[%rd191+4], %r511;
$L__BB5_111:
	ld.global.u32 	%r512, [%rd5];
	add.s32 	%r513, %r512, 1;
	st.global.u32 	[%rd5], %r513;
$L__BB5_112:
	bar.sync 	0;
	ld.global.u32 	%r542, [%rd5];
	setp.ne.s32 	%p169, %r542, -1;
	setp.gt.s32 	%p170, %r567, %r566;
	or.pred  	%p171, %p169, %p170;
	@%p171 bra 	$L__BB5_44;
$L__BB5_113:
	ld.param.u32 	%r516, [_Z10sortAndBFSPiS_S_S_S_S_iiS_S_S_S_S_S__param_7];
	add.s32 	%r541, %r541, 1;
	setp.ne.s32 	%p172, %r541, %r516;
	@%p172 bra 	$L__BB5_40;
$L__BB5_114:
	ret;
$L__BB5_115:
	sub.s32 	%r197, %r519, %r1;
	mul.wide.s32 	%rd52, %r197, 4;
	add.s64 	%rd53, %rd10, %rd52;
	ld.global.u32 	%r198, [%rd53];
	add.s64 	%rd54, %rd9, %rd52;
	ld.global.u32 	%r199, [%rd54];
	add.s64 	%rd55, %rd8, %rd52;
	ld.global.u32 	%r200, [%rd55];
	add.s64 	%rd56, %rd7, %rd52;
	ld.global.u32 	%r201, [%rd56];
	bar.sync 	0;
	st.global.u32 	[%rd53+4], %r198;
	st.global.u32 	[%rd54+4], %r199;
	st.global.u32 	[%rd55+4], %r200;
	st.global.u32 	[%rd56+4], %r201;
	ld.global.u32 	%r202, [%rd53+-4];
	ld.global.u32 	%r203, [%rd54+-4];
	ld.global.u32 	%r204, [%rd55+-4];
	ld.global.u32 	%r205, [%rd56+-4];
	bar.sync 	0;
	st.global.u32 	[%rd53], %r202;
	st.global.u32 	[%rd54], %r203;
	st.global.u32 	[%rd55], %r204;
	st.global.u32 	[%rd56], %r205;
	cvt.s64.s32 	%rd57, %r519;
	sub.s64 	%rd58, %rd57, %rd11;
	shl.b64 	%rd59, %rd58, 2;
	add.s64 	%rd60, %rd10, %rd59;
	ld.global.u32 	%r206, [%rd60+-8];
	add.s64 	%rd61, %rd9, %rd59;
	ld.global.u32 	%r207, [%rd61+-8];
	add.s64 	%rd62, %rd8, %rd59;
	ld.global.u32 	%r208, [%rd62+-8];
	add.s64 	%rd63, %rd7, %rd59;
	ld.global.u32 	%r209, [%rd63+-8];
	bar.sync 	0;
	st.global.u32 	[%rd60+-4], %r206;
	st.global.u32 	[%rd61+-4], %r207;
	st.global.u32 	[%rd62+-4], %r208;
	st.global.u32 	[%rd63+-4], %r209;
	ld.global.u32 	%r210, [%rd60+-12];
	ld.global.u32 	%r211, [%rd61+-12];
	ld.global.u32 	%r212, [%rd62+-12];
	ld.global.u32 	%r213, [%rd63+-12];
	bar.sync 	0;
	st.global.u32 	[%rd60+-8], %r210;
	st.global.u32 	[%rd61+-8], %r211;
	st.global.u32 	[%rd62+-8], %r212;
	st.global.u32 	[%rd63+-8], %r213;
	add.s32 	%r519, %r519, -4;
	setp.gt.s32 	%p13, %r519, %r177;
	mov.u32 	%r520, %r177;
	@%p13 bra 	$L__BB5_115;
	bra.uni 	$L__BB5_9;

}


// ===== COMPILED SASS (sm_100) =====

	.target	sm_100

	.elftype	@"ET_EXEC"


//--------------------- .note.nv.tkinfo           --------------------------
	.section	.note.nv.tkinfo,"",@"SHT_NOTE"
	.sectionflags	@"SHF_NOTE_NV_TKINFO"
	.tkinfo
        /*0018*/ 	.word	0x00000002
        /*0030*/ 	.string	""
        /*0030*/ 	.string	"ptxas"
        /*0030*/ 	.string	"Cuda compilation tools, release 13.0, V13.0.88"
        /*0030*/ 	.string	"Build cuda_13.0.r13.0/compiler.36424714_0"
        /*0030*/ 	.string	"-arch sm_100 -m 64 "



//--------------------- .note.nv.cuinfo           --------------------------
	.section	.note.nv.cuinfo,"",@"SHT_NOTE"
	.sectionflags	@"SHF_NOTE_NV_CUINFO"
        /*0018*/ 	.short	0x0002
        /*001a*/ 	.short	0x0064
        /*001c*/ 	.short	0x0082
	.zero		2


//--------------------- .nv.info                  --------------------------
	.section	.nv.info,"",@"SHT_CUDA_INFO"
	.align	4


	//----- nvinfo : EIATTR_REGCOUNT
	.align		4
        /*0000*/ 	.byte	0x04, 0x2f
        /*0002*/ 	.short	(.L_1 - .L_0)
	.align		4
.L_0:
        /*0004*/ 	.word	index@(_Z15createPartitioniPiS_S_S_S_S_)
        /*0008*/ 	.word	0x00000028


	//----- nvinfo : EIATTR_FRAME_SIZE
	.align		4
.L_1:
        /*000c*/ 	.byte	0x04, 0x11
        /*000e*/ 	.short	(.L_3 - .L_2)
	.align		4
.L_2:
        /*0010*/ 	.word	index@(_Z15createPartitioniPiS_S_S_S_S_)
        /*0014*/ 	.word	0x00000000


	//----- nvinfo : EIATTR_REGCOUNT
	.align		4
.L_3:
        /*0018*/ 	.byte	0x04, 0x2f
        /*001a*/ 	.short	(.L_5 - .L_4)
	.align		4
.L_4:
        /*001c*/ 	.word	index@(_Z15countPartitionsPiS_S_)
        /*0020*/ 	.word	0x0000001a


	//----- nvinfo : EIATTR_FRAME_SIZE
	.align		4
.L_5:
        /*0024*/ 	.byte	0x04, 0x11
        /*0026*/ 	.short	(.L_7 - .L_6)
	.align		4
.L_6:
        /*0028*/ 	.word	index@(_Z15countPartitionsPiS_S_)
        /*002c*/ 	.word	0x00000000


	//----- nvinfo : EIATTR_REGCOUNT
	.align		4
.L_7:
        /*0030*/ 	.byte	0x04, 0x2f
        /*0032*/ 	.short	(.L_9 - .L_8)
	.align		4
.L_8:
        /*0034*/ 	.word	index@(_Z24initializePartitionTablePiS_)
        /*0038*/ 	.word	0x0000000c


	//----- nvinfo : EIATTR_FRAME_SIZE
	.align		4
.L_9:
        /*003c*/ 	.byte	0x04, 0x11
        /*003e*/ 	.short	(.L_11 - .L_10)
	.align		4
.L_10:
        /*0040*/ 	.word	index@(_Z24initializePartitionTablePiS_)
        /*0044*/ 	.word	0x00000000


	//----- nvinfo : EIATTR_REGCOUNT
	.align		4
.L_11:
        /*0048*/ 	.byte	0x04, 0x2f
        /*004a*/ 	.short	(.L_13 - .L_12)
	.align		4
.L_12:
        /*004c*/ 	.word	index@(_Z13setIndexOrderPii)
        /*0050*/ 	.word	0x00000018


	//----- nvinfo : EIATTR_FRAME_SIZE
	.align		4
.L_13:
        /*0054*/ 	.byte	0x04, 0x11
        /*0056*/ 	.short	(.L_15 - .L_14)
	.align		4
.L_14:
        /*0058*/ 	.word	index@(_Z13setIndexOrderPii)
        /*005c*/ 	.word	0x00000000


	//----- nvinfo : EIATTR_REGCOUNT
	.align		4
.L_15:
        /*0060*/ 	.byte	0x04, 0x2f
        /*0062*/ 	.short	(.L_17 - .L_16)
	.align		4
.L_16:
        /*0064*/ 	.word	index@(_Z10sortAndBFSPiS_S_S_S_S_iiS_S_S_S_S_S_)
        /*0068*/ 	.word	0x00000028


	//----- nvinfo : EIATTR_FRAME_SIZE
	.align		4
.L_17:
        /*006c*/ 	.byte	0x04, 0x11
        /*006e*/ 	.short	(.L_19 - .L_18)
	.align		4
.L_18:
        /*0070*/ 	.word	index@($_Z10sortAndBFSPiS_S_S_S_S_iiS_S_S_S_S_S_$_Z12binarySearchPiS_S_iii)
        /*0074*/ 	.word	0x00000000


	//----- nvinfo : EIATTR_FRAME_SIZE
	.align		4
.L_19:
        /*0078*/ 	.byte	0x04, 0x11
        /*007a*/ 	.short	(.L_21 - .L_20)
	.align		4
.L_20:
        /*007c*/ 	.word	index@(_Z10sortAndBFSPiS_S_S_S_S_iiS_S_S_S_S_S_)
        /*0080*/ 	.word	0x00000000


	//----- nvinfo : EIATTR_MIN_STACK_SIZE
	.align		4
.L_21:
        /*0084*/ 	.byte	0x04, 0x12
        /*0086*/ 	.short	(.L_23 - .L_22)
	.align		4
.L_22:
        /*0088*/ 	.word	index@(_Z10sortAndBFSPiS_S_S_S_S_iiS_S_S_S_S_S_)
        /*008c*/ 	.word	0x00000000


	//----- nvinfo : EIATTR_MIN_STACK_SIZE
	.align		4
.L_23:
        /*0090*/ 	.byte	0x04, 0x12
        /*0092*/ 	.short	(.L_25 - .L_24)
	.align		4
.L_24:
        /*0094*/ 	.word	index@(_Z13setIndexOrderPii)
        /*0098*/ 	.word	0x00000000


	//----- nvinfo : EIATTR_MIN_STACK_SIZE
	.align		4
.L_25:
        /*009c*/ 	.byte	0x04, 0x12
        /*009e*/ 	.short	(.L_27 - .L_26)
	.align		4
.L_26:
        /*00a0*/ 	.word	index@(_Z24initializePartitionTablePiS_)
        /*00a4*/ 	.word	0x00000000


	//----- nvinfo : EIATTR_MIN_STACK_SIZE
	.align		4
.L_27:
        /*00a8*/ 	.byte	0x04, 0x12
        /*00aa*/ 	.short	(.L_29 - .L_28)
	.align		4
.L_28:
        /*00ac*/ 	.word	index@(_Z15countPartitionsPiS_S_)
        /*00b0*/ 	.word	0x00000000


	//----- nvinfo : EIATTR_MIN_STACK_SIZE
	.align		4
.L_29:
        /*00b4*/ 	.byte	0x04, 0x12
        /*00b6*/ 	.short	(.L_31 - .L_30)
	.align		4
.L_30:
        /*00b8*/ 	.word	index@(_Z15createPartitioniPiS_S_S_S_S_)
        /*00bc*/ 	.word	0x00000000
.L_31:


//--------------------- .nv.compat                --------------------------
	.section	.nv.compat,"",@"SHT_CUDA_COMPAT_INFO"
	.align	4
        /*0000*/ 	.byte	0x02, 0x09, 0x00, 0x00, 0x02, 0x02, 0x01, 0x00, 0x02, 0x05, 0x05, 0x00, 0x03, 0x07, 0x01, 0x01
        /*0010*/ 	.byte	0x02, 0x03, 0x00, 0x00, 0x02, 0x06, 0x01, 0x00, 0x04, 0x0b, 0x08, 0x00, 0x09, 0x00, 0x00, 0x00
        /*0020*/ 	.byte	0x00, 0x00, 0x00, 0x00


//--------------------- .nv.info._Z10sortAndBFSPiS_S_S_S_S_iiS_S_S_S_S_S_ --------------------------
	.section	.nv.info._Z10sortAndBFSPiS_S_S_S_S_iiS_S_S_S_S_S_,"",@"SHT_CUDA_INFO"
	.sectionflags	@""
	.align	4


	//----- nvinfo : EIATTR_CUDA_API_VERSION
	.align		4
        /*0000*/ 	.byte	0x04, 0x37
        /*0002*/ 	.short	(.L_33 - .L_32)
.L_32:
        /*0004*/ 	.word	0x00000082


	//----- nvinfo : EIATTR_KPARAM_INFO
	.align		4
.L_33:
        /*0008*/ 	.byte	0x04, 0x17
        /*000a*/ 	.short	(.L_35 - .L_34)
.L_34:
        /*000c*/ 	.word	0x00000000
        /*0010*/ 	.short	0x000d
        /*0012*/ 	.short	0x0060
        /*0014*/ 	.byte	0x00, 0xf5, 0x21, 0x00


	//----- nvinfo : EIATTR_KPARAM_INFO
	.align		4
.L_35:
        /*0018*/ 	.byte	0x04, 0x17
        /*001a*/ 	.short	(.L_37 - .L_36)
.L_36:
        /*001c*/ 	.word	0x00000000
        /*0020*/ 	.short	0x000c
        /*0022*/ 	.short	0x0058
        /*0024*/ 	.byte	0x00, 0xf5, 0x21, 0x00


	//----- nvinfo : EIATTR_KPARAM_INFO
	.align		4
.L_37:
        /*0028*/ 	.byte	0x04, 0x17
        /*002a*/ 	.short	(.L_39 - .L_38)
.L_38:
        /*002c*/ 	.word	0x00000000
        /*0030*/ 	.short	0x000b
        /*0032*/ 	.short	0x0050
        /*0034*/ 	.byte	0x00, 0xf5, 0x21, 0x00


	//----- nvinfo : EIATTR_KPARAM_INFO
	.align		4
.L_39:
        /*0038*/ 	.byte	0x04, 0x17
        /*003a*/ 	.short	(.L_41 - .L_40)
.L_40:
        /*003c*/ 	.word	0x00000000
        /*0040*/ 	.short	0x000a
        /*0042*/ 	.short	0x0048
        /*0044*/ 	.byte	0x00, 0xf5, 0x21, 0x00


	//----- nvinfo : EIATTR_KPARAM_INFO
	.align		4
.L_41:
        /*0048*/ 	.byte	0x04, 0x17
        /*004a*/ 	.short	(.L_43 - .L_42)
.L_42:
        /*004c*/ 	.word	0x00000000
        /*0050*/ 	.short	0x0009
        /*0052*/ 	.short	0x0040
        /*0054*/ 	.byte	0x00, 0xf5, 0x21, 0x00


	//----- nvinfo : EIATTR_KPARAM_INFO
	.align		4
.L_43:
        /*0058*/ 	.byte	0x04, 0x17
        /*005a*/ 	.short	(.L_45 - .L_44)
.L_44:
        /*005c*/ 	.word	0x00000000
        /*0060*/ 	.short	0x0008
        /*0062*/ 	.short	0x0038
        /*0064*/ 	.byte	0x00, 0xf5, 0x21, 0x00


	//----- nvinfo : EIATTR_KPARAM_INFO
	.align		4
.L_45:
        /*0068*/ 	.byte	0x04, 0x17
        /*006a*/ 	.short	(.L_47 - .L_46)
.L_46:
        /*006c*/ 	.word	0x00000000
        /*0070*/ 	.short	0x0007
        /*0072*/ 	.short	0x0034
        /*0074*/ 	.byte	0x00, 0xf0, 0x11, 0x00


	//----- nvinfo : EIATTR_KPARAM_INFO
	.align		4
.L_47:
        /*0078*/ 	.byte	0x04, 0x17
        /*007a*/ 	.short	(.L_49 - .L_48)
.L_48:
        /*007c*/ 	.word	0x00000000
        /*0080*/ 	.short	0x0006
        /*0082*/ 	.short	0x0030
        /*0084*/ 	.byte	0x00, 0xf0, 0x11, 0x00


	//----- nvinfo : EIATTR_KPARAM_INFO
	.align		4
.L_49:
        /*0088*/ 	.byte	0x04, 0x17
        /*008a*/ 	.short	(.L_51 - .L_50)
.L_50:
        /*008c*/ 	.word	0x00000000
        /*0090*/ 	.short	0x0005
        /*0092*/ 	.short	0x0028
        /*0094*/ 	.byte	0x00, 0xf5, 0x21, 0x00


	//----- nvinfo : EIATTR_KPARAM_INFO
	.align		4
.L_51:
        /*0098*/ 	.byte	0x04, 0x17
        /*009a*/ 	.short	(.L_53 - .L_52)
.L_52:
        /*009c*/ 	.word	0x00000000
        /*00a0*/ 	.short	0x0004
        /*00a2*/ 	.short	0x0020
        /*00a4*/ 	.byte	0x00, 0xf5, 0x21, 0x00


	//----- nvinfo : EIATTR_KPARAM_INFO
	.align		4
.L_53:
        /*00a8*/ 	.byte	0x04, 0x17
        /*00aa*/ 	.short	(.L_55 - .L_54)
.L_54:
        /*00ac*/ 	.word	0x00000000
        /*00b0*/ 	.short	0x0003
        /*00b2*/ 	.short	0x0018
        /*00b4*/ 	.byte	0x00, 0xf5, 0x21, 0x00


	//----- nvinfo : EIATTR_KPARAM_INFO
	.align		4
.L_55:
        /*00b8*/ 	.byte	0x04, 0x17
        /*00ba*/ 	.short	(.L_57 - .L_56)
.L_56:
        /*00bc*/ 	.word	0x00000000
        /*00c0*/ 	.short	0x0002
        /*00c2*/ 	.short	0x0010
        /*00c4*/ 	.byte	0x00, 0xf5, 0x21, 0x00


	//----- nvinfo : EIATTR_KPARAM_INFO
	.align		4
.L_57:
        /*00c8*/ 	.byte	0x04, 0x17
        /*00ca*/ 	.short	(.L_59 - .L_58)
.L_58:
        /*00cc*/ 	.word	0x00000000
        /*00d0*/ 	.short	0x0001
        /*00d2*/ 	.short	0x0008
        /*00d4*/ 	.byte	0x00, 0xf5, 0x21, 0x00


	//----- nvinfo : EIATTR_KPARAM_INFO
	.align		4
.L_59:
        /*00d8*/ 	.byte	0x04, 0x17
        /*00da*/ 	.short	(.L_61 - .L_60)
.L_60:
        /*00dc*/ 	.word	0x00000000
        /*00e0*/ 	.short	0x0000
        /*00e2*/ 	.short	0x0000
        /*00e4*/ 	.byte	0x00, 0xf5, 0x21, 0x00


	//----- nvinfo : EIATTR_SPARSE_MMA_MASK
	.align		4
.L_61:
        /*00e8*/ 	.byte	0x03, 0x50
        /*00ea*/ 	.short	0x0000


	//----- nvinfo : EIATTR_MAXREG_COUNT
	.align		4
        /*00ec*/ 	.byte	0x03, 0x1b
        /*00ee*/ 	.short	0x00ff


	//----- nvinfo : EIATTR_NUM_BARRIERS
	.align		4
        /*00f0*/ 	.byte	0x02, 0x4c
        /*00f2*/ 	.byte	0x01
	.zero		1


	//----- nvinfo : EIATTR_MERCURY_ISA_VERSION
	.align		4
        /*00f4*/ 	.byte	0x03, 0x5f
        /*00f6*/ 	.short	0x0101


	//----- nvinfo : EIATTR_VRC_CTA_INIT_COUNT
	.align		4
        /*00f8*/ 	.byte	0x02, 0x4a
	.zero		1
	.zero		1


	//----- nvinfo : EIATTR_EXIT_INSTR_OFFSETS
	.align		4
        /*00fc*/ 	.byte	0x04, 0x1c
        /*00fe*/ 	.short	(.L_63 - .L_62)


	//   ....[0]....
.L_62:
        /*0100*/ 	.word	0x00000070


	//   ....[1]....
        /*0104*/ 	.word	0x00001c80


	//   ....[2]....
        /*0108*/ 	.word	0x00004830


	//----- nvinfo : EIATTR_CRS_STACK_SIZE
	.align		4
.L_63:
        /*010c*/ 	.byte	0x04, 0x1e
        /*010e*/ 	.short	(.L_65 - .L_64)
.L_64:
        /*0110*/ 	.word	0x00000000


	//----- nvinfo : EIATTR_CBANK_PARAM_SIZE
	.align		4
.L_65:
        /*0114*/ 	.byte	0x03, 0x19
        /*0116*/ 	.short	0x0068


	//----- nvinfo : EIATTR_PARAM_CBANK
	.align		4
        /*0118*/ 	.byte	0x04, 0x0a
        /*011a*/ 	.short	(.L_67 - .L_66)
	.align		4
.L_66:
        /*011c*/ 	.word	index@(.nv.constant0._Z10sortAndBFSPiS_S_S_S_S_iiS_S_S_S_S_S_)
        /*0120*/ 	.short	0x0380
        /*0122*/ 	.short	0x0068


	//----- nvinfo : EIATTR_SW_WAR
	.align		4
.L_67:
        /*0124*/ 	.byte	0x04, 0x36
        /*0126*/ 	.short	(.L_69 - .L_68)
.L_68:
        /*0128*/ 	.word	0x00000008
.L_69:


//--------------------- .nv.info._Z13setIndexOrderPii --------------------------
	.section	.nv.info._Z13setIndexOrderPii,"",@"SHT_CUDA_INFO"
	.sectionflags	@""
	.align	4


	//----- nvinfo : EIATTR_CUDA_API_VERSION
	.align		4
        /*0000*/ 	.byte	0x04, 0x37
        /*0002*/ 	.short	(.L_71 - .L_70)
.L_70:
        /*0004*/ 	.word	0x00000082


	//----- nvinfo : EIATTR_KPARAM_INFO
	.align		4
.L_71:
        /*0008*/ 	.byte	0x04, 0x17
        /*000a*/ 	.short	(.L_73 - .L_72)
.L_72:
        /*000c*/ 	.word	0x00000000
        /*0010*/ 	.short	0x0001
        /*0012*/ 	.short	0x0008
        /*0014*/ 	.byte	0x00, 0xf0, 0x11, 0x00


	//----- nvinfo : EIATTR_KPARAM_INFO
	.align		4
.L_73:
        /*0018*/ 	.byte	0x04, 0x17
        /*001a*/ 	.short	(.L_75 - .L_74)
.L_74:
        /*001c*/ 	.word	0x00000000
        /*0020*/ 	.short	0x0000
        /*0022*/ 	.short	0x0000
        /*0024*/ 	.byte	0x00, 0xf5, 0x21, 0x00


	//----- nvinfo : EIATTR_SPARSE_MMA_MASK
	.align		4
.L_75:
        /*0028*/ 	.byte	0x03, 0x50
        /*002a*/ 	.short	0x0000


	//----- nvinfo : EIATTR_MAXREG_COUNT
	.align		4
        /*002c*/ 	.byte	0x03, 0x1b
        /*002e*/ 	.short	0x00ff


	//----- nvinfo : EIATTR_MERCURY_ISA_VERSION
	.align		4
        /*0030*/ 	.byte	0x03, 0x5f
        /*0032*/ 	.short	0x0101


	//----- nvinfo : EIATTR_VRC_CTA_INIT_COUNT
	.align		4
        /*0034*/ 	.byte	0x02, 0x4a
	.zero		1
	.zero		1


	//----- nvinfo : EIATTR_EXIT_INSTR_OFFSETS
	.align		4
        /*0038*/ 	.byte	0x04, 0x1c
        /*003a*/ 	.short	(.L_77 - .L_76)


	//   ....[0]....
.L_76:
        /*003c*/ 	.word	0x000000a0


	//   ....[1]....
        /*0040*/ 	.word	0x000003e0


	//   ....[2]....
        /*0044*/ 	.word	0x00000530


	//   ....[3]....
        /*0048*/ 	.word	0x00000630


	//   ....[4]....
        /*004c*/ 	.word	0x00000670


	//----- nvinfo : EIATTR_CRS_STACK_SIZE
	.align		4
.L_77:
        /*0050*/ 	.byte	0x04, 0x1e
        /*0052*/ 	.short	(.L_79 - .L_78)
.L_78:
        /*0054*/ 	.word	0x00000000


	//----- nvinfo : EIATTR_CBANK_PARAM_SIZE
	.align		4
.L_79:
        /*0058*/ 	.byte	0x03, 0x19
        /*005a*/ 	.short	0x000c


	//----- nvinfo : EIATTR_PARAM_CBANK
	.align		4
        /*005c*/ 	.byte	0x04, 0x0a
        /*005e*/ 	.short	(.L_81 - .L_80)
	.align		4
.L_80:
        /*0060*/ 	.word	index@(.nv.constant0._Z13setIndexOrderPii)
        /*0064*/ 	.short	0x0380
        /*0066*/ 	.short	0x000c


	//----- nvinfo : EIATTR_SW_WAR
	.align		4
.L_81:
        /*0068*/ 	.byte	0x04, 0x36
        /*006a*/ 	.short	(.L_83 - .L_82)
.L_82:
        /*006c*/ 	.word	0x00000008
.L_83:


//--------------------- .nv.info._Z24initializePartitionTablePiS_ --------------------------
	.section	.nv.info._Z24initializePartitionTablePiS_,"",@"SHT_CUDA_INFO"
	.sectionflags	@""
	.align	4


	//----- nvinfo : EIATTR_CUDA_API_VERSION
	.align		4
        /*0000*/ 	.byte	0x04, 0x37
        /*0002*/ 	.short	(.L_85 - .L_84)
.L_84:
        /*0004*/ 	.word	0x00000082


	//----- nvinfo : EIATTR_KPARAM_INFO
	.align		4
.L_85:
        /*0008*/ 	.byte	0x04, 0x17
        /*000a*/ 	.short	(.L_87 - .L_86)
.L_86:
        /*000c*/ 	.word	0x00000000
        /*0010*/ 	.short	0x0001
        /*0012*/ 	.short	0x0008
        /*0014*/ 	.byte	0x00, 0xf5, 0x21, 0x00


	//----- nvinfo : EIATTR_KPARAM_INFO
	.align		4
.L_87:
        /*0018*/ 	.byte	0x04, 0x17
        /*001a*/ 	.short	(.L_89 - .L_88)
.L_88:
        /*001c*/ 	.word	0x00000000
        /*0020*/ 	.short	0x0000
        /*0022*/ 	.short	0x0000
        /*0024*/ 	.byte	0x00, 0xf5, 0x21, 0x00


	//----- nvinfo : EIATTR_SPARSE_MMA_MASK
	.align		4
.L_89:
        /*0028*/ 	.byte	0x03, 0x50
        /*002a*/ 	.short	0x0000


	//----- nvinfo : EIATTR_MAXREG_COUNT
	.align		4
        /*002c*/ 	.byte	0x03, 0x1b
        /*002e*/ 	.short	0x00ff


	//----- nvinfo : EIATTR_MERCURY_ISA_VERSION
	.align		4
        /*0030*/ 	.byte	0x03, 0x5f
        /*0032*/ 	.short	0x0101


	//----- nvinfo : EIATTR_VRC_CTA_INIT_COUNT
	.align		4
        /*0034*/ 	.byte	0x02, 0x4a
	.zero		1
	.zero		1


	//----- nvinfo : EIATTR_EXIT_INSTR_OFFSETS
	.align		4
        /*0038*/ 	.byte	0x04, 0x1c
        /*003a*/ 	.short	(.L_91 - .L_90)


	//   ....[0]....
.L_90:
        /*003c*/ 	.word	0x00000060


	//   ....[1]....
        /*0040*/ 	.word	0x000000f0


	//----- nvinfo : EIATTR_CBANK_PARAM_SIZE
	.align		4
.L_91:
        /*0044*/ 	.byte	0x03, 0x19
        /*0046*/ 	.short	0x0010


	//----- nvinfo : EIATTR_PARAM_CBANK
	.align		4
        /*0048*/ 	.byte	0x04, 0x0a
        /*004a*/ 	.short	(.L_93 - .L_92)
	.align		4
.L_92:
        /*004c*/ 	.word	index@(.nv.constant0._Z24initializePartitionTablePiS_)
        /*0050*/ 	.short	0x0380
        /*0052*/ 	.short	0x0010


	//----- nvinfo : EIATTR_SW_WAR
	.align		4
.L_93:
        /*0054*/ 	.byte	0x04, 0x36
        /*0056*/ 	.short	(.L_95 - .L_94)
.L_94:
        /*0058*/ 	.word	0x00000008
.L_95:


//--------------------- .nv.info._Z15countPartitionsPiS_S_ --------------------------
	.section	.nv.info._Z15countPartitionsPiS_S_,"",@"SHT_CUDA_INFO"
	.sectionflags	@""
	.align	4


	//----- nvinfo : EIATTR_CUDA_API_VERSION
	.align		4
        /*0000*/ 	.byte	0x04, 0x37
        /*0002*/ 	.short	(.L_97 - .L_96)
.L_96:
        /*0004*/ 	.word	0x00000082


	//----- nvinfo : EIATTR_KPARAM_INFO
	.align		4
.L_97:
        /*0008*/ 	.byte	0x04, 0x17
        /*000a*/ 	.short	(.L_99 - .L_98)
.L_98:
        /*000c*/ 	.word	0x00000000
        /*0010*/ 	.short	0x0002
        /*0012*/ 	.short	0x0010
        /*0014*/ 	.byte	0x00, 0xf5, 0x21, 0x00


	//----- nvinfo : EIATTR_KPARAM_INFO
	.align		4
.L_99:
        /*0018*/ 	.byte	0x04, 0x17
        /*001a*/ 	.short	(.L_101 - .L_100)
.L_100:
        /*001c*/ 	.word	0x00000000
        /*0020*/ 	.short	0x0001
        /*0022*/ 	.short	0x0008
        /*0024*/ 	.byte	0x00, 0xf5, 0x21, 0x00


	//----- nvinfo : EIATTR_KPARAM_INFO
	.align		4
.L_101:
        /*0028*/ 	.byte	0x04, 0x17
        /*002a*/ 	.short	(.L_103 - .L_102)
.L_102:
        /*002c*/ 	.word	0x00000000
        /*0030*/ 	.short	0x0000
        /*0032*/ 	.short	0x0000
        /*0034*/ 	.byte	0x00, 0xf5, 0x21, 0x00


	//----- nvinfo : EIATTR_SPARSE_MMA_MASK
	.align		4
.L_103:
        /*0038*/ 	.byte	0x03, 0x50
        /*003a*/ 	.short	0x0000


	//----- nvinfo : EIATTR_MAXREG_COUNT
	.align		4
        /*003c*/ 	.byte	0x03, 0x1b
        /*003e*/ 	.short	0x00ff


	//----- nvinfo : EIATTR_MERCURY_ISA_VERSION
	.align		4
        /*0040*/ 	.byte	0x03, 0x5f
        /*0042*/ 	.short	0x0101


	//----- nvinfo : EIATTR_VRC_CTA_INIT_COUNT
	.align		4
        /*0044*/ 	.byte	0x02, 0x4a
	.zero		1
	.zero		1


	//----- nvinfo : EIATTR_EXIT_INSTR_OFFSETS
	.align		4
        /*0048*/ 	.byte	0x04, 0x1c
        /*004a*/ 	.short	(.L_105 - .L_104)


	//   ....[0]....
.L_104:
        /*004c*/ 	.word	0x000009f0


	//----- nvinfo : EIATTR_CBANK_PARAM_SIZE
	.align		4
.L_105:
        /*0050*/ 	.byte	0x03, 0x19
        /*0052*/ 	.short	0x0018


	//----- nvinfo : EIATTR_PARAM_CBANK
	.align		4
        /*0054*/ 	.byte	0x04, 0x0a
        /*0056*/ 	.short	(.L_107 - .L_106)
	.align		4
.L_106:
        /*0058*/ 	.word	index@(.nv.constant0._Z15countPartitionsPiS_S_)
        /*005c*/ 	.short	0x0380
        /*005e*/ 	.short	0x0018


	//----- nvinfo : EIATTR_SW_WAR
	.align		4
.L_107:
        /*0060*/ 	.byte	0x04, 0x36
        /*0062*/ 	.short	(.L_109 - .L_108)
.L_108:
        /*0064*/ 	.word	0x00000008
.L_109:


//--------------------- .nv.info._Z15createPartitioniPiS_S_S_S_S_ --------------------------
	.section	.nv.info._Z15createPartitioniPiS_S_S_S_S_,"",@"SHT_CUDA_INFO"
	.sectionflags	@""
	.align	4


	//----- nvinfo : EIATTR_CUDA_API_VERSION
	.align		4
        /*0000*/ 	.byte	0x04, 0x37
        /*0002*/ 	.short	(.L_111 - .L_110)
.L_110:
        /*0004*/ 	.word	0x00000082


	//----- nvinfo : EIATTR_KPARAM_INFO
	.align		4
.L_111:
        /*0008*/ 	.byte	0x04, 0x17
        /*000a*/ 	.short	(.L_113 - .L_112)
.L_112:
        /*000c*/ 	.word	0x00000000
        /*0010*/ 	.short	0x0006
        /*0012*/ 	.short	0x0030
        /*0014*/ 	.byte	0x00, 0xf5, 0x21, 0x00


	//----- nvinfo : EIATTR_KPARAM_INFO
	.align		4
.L_113:
        /*0018*/ 	.byte	0x04, 0x17
        /*001a*/ 	.short	(.L_115 - .L_114)
.L_114:
        /*001c*/ 	.word	0x00000000
        /*0020*/ 	.short	0x0005
        /*0022*/ 	.short	0x0028
        /*0024*/ 	.byte	0x00, 0xf5, 0x21, 0x00


	//----- nvinfo : EIATTR_KPARAM_INFO
	.align		4
.L_115:
        /*0028*/ 	.byte	0x04, 0x17
        /*002a*/ 	.short	(.L_117 - .L_116)
.L_116:
        /*002c*/ 	.word	0x00000000
        /*0030*/ 	.short	0x0004
        /*0032*/ 	.short	0x0020
        /*0034*/ 	.byte	0x00, 0xf5, 0x21, 0x00


	//----- nvinfo : EIATTR_KPARAM_INFO
	.align		4
.L_117:
        /*0038*/ 	.byte	0x04, 0x17
        /*003a*/ 	.short	(.L_119 - .L_118)
.L_118:
        /*003c*/ 	.word	0x00000000
        /*0040*/ 	.short	0x0003
        /*0042*/ 	.short	0x0018
        /*0044*/ 	.byte	0x00, 0xf5, 0x21, 0x00


	//----- nvinfo : EIATTR_KPARAM_INFO
	.align		4
.L_119:
        /*0048*/ 	.byte	0x04, 0x17
        /*004a*/ 	.short	(.L_121 - .L_120)
.L_120:
        /*004c*/ 	.word	0x00000000
        /*0050*/ 	.short	0x0002
        /*0052*/ 	.short	0x0010
        /*0054*/ 	.byte	0x00, 0xf5, 0x21, 0x00


	//----- nvinfo : EIATTR_KPARAM_INFO
	.align		4
.L_121:
        /*0058*/ 	.byte	0x04, 0x17
        /*005a*/ 	.short	(.L_123 - .L_122)
.L_122:
        /*005c*/ 	.word	0x00000000
        /*0060*/ 	.short	0x0001
        /*0062*/ 	.short	0x0008
        /*0064*/ 	.byte	0x00, 0xf5, 0x21, 0x00


	//----- nvinfo : EIATTR_KPARAM_INFO
	.align		4
.L_123:
        /*0068*/ 	.byte	0x04, 0x17
        /*006a*/ 	.short	(.L_125 - .L_124)
.L_124:
        /*006c*/ 	.word	0x00000000
        /*0070*/ 	.short	0x0000
        /*0072*/ 	.short	0x0000
        /*0074*/ 	.byte	0x00, 0xf0, 0x11, 0x00


	//----- nvinfo : EIATTR_SPARSE_MMA_MASK
	.align		4
.L_125:
        /*0078*/ 	.byte	0x03, 0x50
        /*007a*/ 	.short	0x0000


	//----- nvinfo : EIATTR_MAXREG_COUNT
	.align		4
        /*007c*/ 	.byte	0x03, 0x1b
        /*007e*/ 	.short	0x00ff


	//----- nvinfo : EIATTR_NUM_BARRIERS
	.align		4
        /*0080*/ 	.byte	0x02, 0x4c
        /*0082*/ 	.byte	0x01
	.zero		1


	//----- nvinfo : EIATTR_MERCURY_ISA_VERSION
	.align		4
        /*0084*/ 	.byte	0x03, 0x5f
        /*0086*/ 	.short	0x0101


	//----- nvinfo : EIATTR_VRC_CTA_INIT_COUNT
	.align		4
        /*0088*/ 	.byte	0x02, 0x4a
	.zero		1
	.zero		1


	//----- nvinfo : EIATTR_EXIT_INSTR_OFFSETS
	.align		4
        /*008c*/ 	.byte	0x04, 0x1c
        /*008e*/ 	.short	(.L_127 - .L_126)


	//   ....[0]....
.L_126:
        /*0090*/ 	.word	0x000017d0


	//----- nvinfo : EIATTR_CRS_STACK_SIZE
	.align		4
.L_127:
        /*0094*/ 	.byte	0x04, 0x1e
        /*0096*/ 	.short	(.L_129 - .L_128)
.L_128:
        /*0098*/ 	.word	0x00000000


	//----- nvinfo : EIATTR_CBANK_PARAM_SIZE
	.align		4
.L_129:
        /*009c*/ 	.byte	0x03, 0x19
        /*009e*/ 	.short	0x0038


	//----- nvinfo : EIATTR_PARAM_CBANK
	.align		4
        /*00a0*/ 	.byte	0x04, 0x0a
        /*00a2*/ 	.short	(.L_131 - .L_130)
	.align		4
.L_130:
        /*00a4*/ 	.word	index@(.nv.constant0._Z15createPartitioniPiS_S_S_S_S_)
        /*00a8*/ 	.short	0x0380
        /*00aa*/ 	.short	0x0038


	//----- nvinfo : EIATTR_SW_WAR
	.align		4
.L_131:
        /*00ac*/ 	.byte	0x04, 0x36
        /*00ae*/ 	.short	(.L_133 - .L_132)
.L_132:
        /*00b0*/ 	.word	0x00000008
.L_133:


//--------------------- .nv.callgraph             --------------------------
	.section	.nv.callgraph,"",@"SHT_CUDA_CALLGRAPH"
	.align	4
	.sectionentsize	8
	.align		4
        /*0000*/ 	.word	0x00000000
	.align		4
        /*0004*/ 	.word	0xffffffff
	.align		4
        /*0008*/ 	.word	0x00000000
	.align		4
        /*000c*/ 	.word	0xfffffffe
	.align		4
        /*0010*/ 	.word	0x00000000
	.align		4
        /*0014*/ 	.word	0xfffffffd
	.align		4
        /*0018*/ 	.word	0x00000000
	.align		4
        /*001c*/ 	.word	0xfffffffc


//--------------------- .text._Z10sortAndBFSPiS_S_S_S_S_iiS_S_S_S_S_S_ --------------------------
	.section	.text._Z10sortAndBFSPiS_S_S_S_S_iiS_S_S_S_S_S_,"ax",@progbits
	.align	128
        .global         _Z10sortAndBFSPiS_S_S_S_S_iiS_S_S_S_S_S_
        .type           _Z10sortAndBFSPiS_S_S_S_S_iiS_S_S_S_S_S_,@function
        .size           _Z10sortAndBFSPiS_S_S_S_S_iiS_S_S_S_S_S_,(.L_x_118 - _Z10sortAndBFSPiS_S_S_S_S_iiS_S_S_S_S_S_)
        .other          _Z10sortAndBFSPiS_S_S_S_S_iiS_S_S_S_S_S_,@"STO_CUDA_ENTRY STV_DEFAULT"
_Z10sortAndBFSPiS_S_S_S_S_iiS_S_S_S_S_S_:
.text._Z10sortAndBFSPiS_S_S_S_S_iiS_S_S_S_S_S_:
[----:B------:R-:W-:Y:S01]  /*0000*/  LDC R1, c[0x0][0x37c] ;  /* 0x0000df00ff017b82 */ /* 0x000fe20000000800 */
[----:B------:R-:W0:Y:S07]  /*0010*/  S2R R3, SR_TID.X ;  /* 0x0000000000037919 */ /* 0x000e2e0000002100 */
[----:B------:R-:W0:Y:S01]  /*0020*/  S2UR UR4, SR_CTAID.X ;  /* 0x00000000000479c3 */ /* 0x000e220000002500 */
[----:B------:R-:W1:Y:S07]  /*0030*/  LDCU UR5, c[0x0][0x3b0] ;  /* 0x00007600ff0577ac */ /* 0x000e6e0008000800 */
[----:B------:R-:W0:Y:S02]  /*0040*/  LDC R0, c[0x0][0x360] ;  /* 0x0000d800ff007b82 */ /* 0x000e240000000800 */
[----:B0-----:R-:W-:-:S05]  /*0050*/  IMAD R0, R0, UR4, R3 ;  /* 0x0000000400007c24 */ /* 0x001fca000f8e0203 */
[----:B-1----:R-:W-:-:S13]  /*0060*/  ISETP.GE.AND P0, PT, R0, UR5, PT ;  /* 0x0000000500007c0c */ /* 0x002fda000bf06270 */
[----:B------:R-:W-:Y:S05]  /*0070*/  @P0 EXIT ;  /* 0x000000000000094d */ /* 0x000fea0003800000 */
[----:B------:R-:W0:Y:S01]  /*0080*/  LDC.64 R4, c[0x0][0x3a8] ;  /* 0x0000ea00ff047b82 */ /* 0x000e220000000a00 */
[----:B------:R-:W1:Y:S07]  /*0090*/  LDCU.64 UR6, c[0x0][0x358] ;  /* 0x00006b00ff0677ac */ /* 0x000e6e0008000a00 */
[----:B------:R-:W2:Y:S01]  /*00a0*/  LDC.64 R14, c[0x0][0x3a0] ;  /* 0x0000e800ff0e7b82 */ /* 0x000ea20000000a00 */
[----:B0-----:R-:W-:-:S05]  /*00b0*/  IMAD.WIDE R4, R0, 0x4, R4 ;  /* 0x0000000400047825 */ /* 0x001fca00078e0204 */
[----:B-1----:R-:W3:Y:S01]  /*00c0*/  LDG.E R2, desc[UR6][R4.64] ;  /* 0x0000000604027981 */ /* 0x002ee2000c1e1900 */
[----:B--2---:R-:W-:-:S05]  /*00d0*/  IMAD.WIDE R14, R0, 0x4, R14 ;  /* 0x00000004000e7825 */ /* 0x004fca00078e020e */
[----:B------:R-:W3:Y:S01]  /*00e0*/  LDG.E R3, desc[UR6][R14.64] ;  /* 0x000000060e037981 */ /* 0x000ee2000c1e1900 */
[----:B------:R-:W-:Y:S01]  /*00f0*/  BSSY.RECONVERGENT B0, `(.L_x_0) ;  /* 0x0000108000007945 */ /* 0x000fe20003800200 */
[----:B---3--:R-:W-:-:S13]  /*0100*/  ISETP.GE.AND P0, PT, R2, R3, PT ;  /* 0x000000030200720c */ /* 0x008fda0003f06270 */
[----:B------:R-:W-:Y:S05]  /*0110*/  @!P0 BRA `(.L_x_1) ;  /* 0x0000001000148947 */ /* 0x000fea0003800000 */
[----:B------:R-:W-:Y:S01]  /*0120*/  SHF.R.S32.HI R4, RZ, 0x1f, R0 ;  /* 0x0000001fff047819 */ /* 0x000fe20000011400 */
[----:B------:R-:W-:Y:S02]  /*0130*/  IMAD.MOV.U32 R6, RZ, RZ, RZ ;  /* 0x000000ffff067224 */ /* 0x000fe400078e00ff */
[----:B------:R-:W-:-:S07]  /*0140*/  IMAD.MOV.U32 R5, RZ, RZ, R3 ;  /* 0x000000ffff057224 */ /* 0x000fce00078e0003 */
.L_x_10:
[----:B0-----:R-:W0:Y:S08]  /*0150*/  LDC.64 R10, c[0x0][0x380] ;  /* 0x0000e000ff0a7b82 */ /* 0x001e300000000a00 */
[----:B------:R-:W1:Y:S08]  /*0160*/  LDC.64 R12, c[0x0][0x388] ;  /* 0x0000e200ff0c7b82 */ /* 0x000e700000000a00 */
[----:B------:R-:W2:Y:S01]  /*0170*/  LDC.64 R18, c[0x0][0x390] ;  /* 0x0000e400ff127b82 */ /* 0x000ea20000000a00 */
[----:B0-----:R-:W-:-:S05]  /*0180*/  IMAD.WIDE R10, R5, 0x4, R10 ;  /* 0x00000004050a7825 */ /* 0x001fca00078e020a */
[----:B------:R-:W3:Y:S01]  /*0190*/  LDG.E R7, desc[UR6][R10.64] ;  /* 0x000000060a077981 */ /* 0x000ee2000c1e1900 */
[----:B-1----:R-:W-:-:S05]  /*01a0*/  IMAD.WIDE R12, R5, 0x4, R12 ;  /* 0x00000004050c7825 */ /* 0x002fca00078e020c */
[----:B------:R-:W3:Y:S01]  /*01b0*/  LDG.E R8, desc[UR6][R12.64] ;  /* 0x000000060c087981 */ /* 0x000ee2000c1e1900 */
[----:B--2---:R-:W-:-:S05]  /*01c0*/  IMAD.WIDE R18, R5, 0x4, R18 ;  /* 0x0000000405127825 */ /* 0x004fca00078e0212 */
[----:B------:R-:W3:Y:S01]  /*01d0*/  LDG.E R9, desc[UR6][R18.64] ;  /* 0x0000000612097981 */ /* 0x000ee2000c1e1900 */
[----:B------:R-:W-:Y:S01]  /*01e0*/  VIADD R24, R5, 0xffffffff ;  /* 0xffffffff05187836 */ /* 0x000fe20000000000 */
[----:B------:R-:W-:Y:S02]  /*01f0*/  MOV R22, 0x280 ;  /* 0x0000028000167802 */ /* 0x000fe40000000f00 */
[----:B---3--:R-:W-:-:S05]  /*0200*/  IADD3 R23, PT, PT, R9, R8, R7 ;  /* 0x0000000809177210 */ /* 0x008fca0007ffe007 */
[----:B------:R-:W-:-:S05]  /*0210*/  IMAD.HI R16, R23, 0x2aaaaaab, RZ ;  /* 0x2aaaaaab17107827 */ /* 0x000fca00078e02ff */
[----:B------:R-:W-:-:S04]  /*0220*/  SHF.R.U32.HI R17, RZ, 0x1f, R16 ;  /* 0x0000001fff117819 */ /* 0x000fc80000011610 */
[----:B------:R-:W-:Y:S01]  /*0230*/  LEA.HI R20, R16, R17, RZ, 0x1e ;  /* 0x0000001110147211 */ /* 0x000fe200078ff0ff */
[----:B------:R-:W-:Y:S01]  /*0240*/  IMAD.MOV.U32 R16, RZ, RZ, R24 ;  /* 0x000000ffff107224 */ /* 0x000fe200078e0018 */
[----:B------:R-:W-:-:S03]  /*0250*/  SHF.R.S32.HI R17, RZ, 0x1f, R5 ;  /* 0x0000001fff117819 */ /* 0x000fc60000011405 */
[----:B------:R-:W-:-:S07]  /*0260*/  IMAD R23, R20, -0x18, R23 ;  /* 0xffffffe814177824 */ /* 0x000fce00078e0217 */
[----:B------:R-:W-:Y:S05]  /*0270*/  CALL.REL.NOINC `($_Z10sortAndBFSPiS_S_S_S_S_iiS_S_S_S_S_S_$_Z12binarySearchPiS_S_iii) ;  /* 0x0000004400707944 */ /* 0x000fea0003c00000 */
[----:B------:R-:W0:Y:S02]  /*0280*/  LDC.64 R12, c[0x0][0x398] ;  /* 0x0000e600ff0c7b82 */ /* 0x000e240000000a00 */
[----:B0-----:R-:W-:-:S05]  /*0290*/  IMAD.WIDE R18, R5, 0x4, R12 ;  /* 0x0000000405127825 */ /* 0x001fca00078e020c */
[----:B------:R0:W5:Y:S01]  /*02a0*/  LDG.E R10, desc[UR6][R18.64] ;  /* 0x00000006120a7981 */ /* 0x000162000c1e1900 */
[----:B------:R-:W-:Y:S01]  /*02b0*/  ISETP.GT.AND P0, PT, R16, R11, PT ;  /* 0x0000000b1000720c */ /* 0x000fe20003f04270 */
[----:B------:R-:W-:-:S12]  /*02c0*/  BSSY.RECONVERGENT B1, `(.L_x_2) ;  /* 0x000007e000017945 */ /* 0x000fd80003800200 */
[----:B0-----:R-:W-:Y:S05]  /*02d0*/  @!P0 BRA `(.L_x_3) ;  /* 0x0000000400f08947 */ /* 0x001fea0003800000 */
[----:B------:R-:W-:Y:S01]  /*02e0*/  LOP3.LUT R19, RZ, R11, RZ, 0x33, !PT ;  /* 0x0000000bff137212 */ /* 0x000fe200078e33ff */
[----:B------:R-:W-:Y:S02]  /*02f0*/  IMAD.IADD R24, R3, 0x1, R6 ;  /* 0x0000000103187824 */ /* 0x000fe400078e0206 */
[----:B------:R-:W-:Y:S02]  /*0300*/  IMAD.MOV.U32 R29, RZ, RZ, R16 ;  /* 0x000000ffff1d7224 */ /* 0x000fe400078e0010 */
[----:B------:R-:W-:-:S05]  /*0310*/  IMAD.IADD R19, R24, 0x1, R19 ;  /* 0x0000000118137824 */ /* 0x000fca00078e0213 */
[----:B------:R-:W-:-:S13]  /*0320*/  LOP3.LUT P0, R25, R19, 0x3, RZ, 0xc0, !PT ;  /* 0x0000000313197812 */ /* 0x000fda000780c0ff */
[----:B------:R-:W-:Y:S05]  /*0330*/  @!P0 BRA `(.L_x_4) ;  /* 0x0000000000cc8947 */ /* 0x000fea0003800000 */
[----:B------:R-:W0:Y:S01]  /*0340*/  LDCU.128 UR8, c[0x0][0x380] ;  /* 0x00007000ff0877ac */ /* 0x000e220008000c00 */
[----:B------:R-:W-:Y:S01]  /*0350*/  IADD3 R23, P0, PT, -R0, R5, RZ ;  /* 0x0000000500177210 */ /* 0x000fe20007f1e1ff */
[----:B------:R-:W1:Y:S04]  /*0360*/  LDCU.128 UR12, c[0x0][0x390] ;  /* 0x00007200ff0c77ac */ /* 0x000e680008000c00 */
[----:B------:R-:W-:Y:S02]  /*0370*/  IMAD.X R16, R17, 0x1, ~R4, P0 ;  /* 0x0000000111107824 */ /* 0x000fe400000e0e04 */
[----:B------:R-:W-:-:S03]  /*0380*/  IMAD.SHL.U32 R22, R23, 0x4, RZ ;  /* 0x0000000417167824 */ /* 0x000fc600078e00ff */
[----:B------:R-:W-:Y:S02]  /*0390*/  SHF.L.U64.HI R23, R23, 0x2, R16 ;  /* 0x0000000217177819 */ /* 0x000fe40000010210 */
[C---:B0-----:R-:W-:Y:S02]  /*03a0*/  IADD3 R16, P0, PT, R22.reuse, UR8, RZ ;  /* 0x0000000816107c10 */ /* 0x041fe4000ff1e0ff */
[C---:B------:R-:W-:Y:S02]  /*03b0*/  IADD3 R18, P1, PT, R22.reuse, UR10, RZ ;  /* 0x0000000a16127c10 */ /* 0x040fe4000ff3e0ff */
[C---:B-1----:R-:W-:Y:S02]  /*03c0*/  IADD3 R20, P2, PT, R22.reuse, UR12, RZ ;  /* 0x0000000c16147c10 */ /* 0x042fe4000ff5e0ff */
[----:B------:R-:W-:Y:S02]  /*03d0*/  IADD3 R22, P3, PT, R22, UR14, RZ ;  /* 0x0000000e16167c10 */ /* 0x000fe4000ff7e0ff */
[----:B------:R-:W-:-:S02]  /*03e0*/  IADD3.X R17, PT, PT, R23, UR9, RZ, P0, !PT ;  /* 0x0000000917117c10 */ /* 0x000fc400087fe4ff */
[C---:B------:R-:W-:Y:S02]  /*03f0*/  IADD3.X R19, PT, PT, R23.reuse, UR11, RZ, P1, !PT ;  /* 0x0000000b17137c10 */ /* 0x040fe40008ffe4ff */
[C---:B------:R-:W-:Y:S01]  /*0400*/  IADD3.X R21, PT, PT, R23.reuse, UR13, RZ, P2, !PT ;  /* 0x0000000d17157c10 */ /* 0x040fe200097fe4ff */
[----:B------:R-:W2:Y:S01]  /*0410*/  LDG.E R27, desc[UR6][R16.64+-0x4] ;  /* 0xfffffc06101b7981 */ /* 0x000ea2000c1e1900 */
[----:B------:R-:W-:-:S03]  /*0420*/  IADD3.X R23, PT, PT, R23, UR15, RZ, P3, !PT ;  /* 0x0000000f17177c10 */ /* 0x000fc60009ffe4ff */
[----:B------:R-:W3:Y:S04]  /*0430*/  LDG.E R31, desc[UR6][R18.64+-0x4] ;  /* 0xfffffc06121f7981 */ /* 0x000ee8000c1e1900 */
[----:B------:R-:W4:Y:S04]  /*0440*/  LDG.E R33, desc[UR6][R20.64+-0x4] ;  /* 0xfffffc0614217981 */ /* 0x000f28000c1e1900 */
[----:B------:R-:W4:Y:S01]  /*0450*/  LDG.E R35, desc[UR6][R22.64+-0x4] ;  /* 0xfffffc0616237981 */ /* 0x000f22000c1e1900 */
[----:B------:R-:W-:Y:S05]  /*0460*/  WARPSYNC.ALL ;  /* 0x0000000000007948 */ /* 0x000fea0003800000 */
[----:B------:R-:W-:Y:S01]  /*0470*/  BAR.SYNC.DEFER_BLOCKING 0x0 ;  /* 0x0000000000007b1d */ /* 0x000fe20000010000 */
[----:B------:R-:W-:Y:S01]  /*0480*/  ISETP.NE.AND P0, PT, R25, 0x1, PT ;  /* 0x000000011900780c */ /* 0x000fe20003f05270 */
[----:B------:R-:W-:-:S04]  /*0490*/  VIADD R29, R5, 0xfffffffe ;  /* 0xfffffffe051d7836 */ /* 0x000fc80000000000 */
[----:B--2---:R0:W-:Y:S04]  /*04a0*/  STG.E desc[UR6][R16.64], R27 ;  /* 0x0000001b10007986 */ /* 0x0041e8000c101906 */
[----:B---3--:R0:W-:Y:S04]  /*04b0*/  STG.E desc[UR6][R18.64], R31 ;  /* 0x0000001f12007986 */ /* 0x0081e8000c101906 */
[----:B----4-:R0:W-:Y:S04]  /*04c0*/  STG.E desc[UR6][R20.64], R33 ;  /* 0x0000002114007986 */ /* 0x0101e8000c101906 */
[----:B------:R0:W-:Y:S01]  /*04d0*/  STG.E desc[UR6][R22.64], R35 ;  /* 0x0000002316007986 */ /* 0x0001e2000c101906 */
[----:B------:R-:W-:Y:S05]  /*04e0*/  @!P0 BRA `(.L_x_4) ;  /* 0x0000000000608947 */ /* 0x000fea0003800000 */
[----:B0-----:R-:W2:Y:S04]  /*04f0*/  LDG.E R27, desc[UR6][R16.64+-0x8] ;  /* 0xfffff806101b7981 */ /* 0x001ea8000c1e1900 */
        /* <DEDUP_REMOVED lines=12> */
[----:B------:R-:W2:Y:S04]  /*05c0*/  LDG.E R25, desc[UR6][R16.64+-0xc] ;  /* 0xfffff40610197981 */ /* 0x000ea8000c1e1900 */
[----:B-1----:R-:W3:Y:S04]  /*05d0*/  LDG.E R27, desc[UR6][R18.64+-0xc] ;  /* 0xfffff406121b7981 */ /* 0x002ee8000c1e1900 */
[----:B------:R-:W4:Y:S04]  /*05e0*/  LDG.E R31, desc[UR6][R20.64+-0xc] ;  /* 0xfffff406141f7981 */ /* 0x000f28000c1e1900 */
[----:B------:R-:W4:Y:S01]  /*05f0*/  LDG.E R33, desc[UR6][R22.64+-0xc] ;  /* 0xfffff40616217981 */ /* 0x000f22000c1e1900 */
[----:B------:R-:W-:Y:S05]  /*0600*/  WARPSYNC.ALL ;  /* 0x0000000000007948 */ /* 0x000fea0003800000 */
[----:B------:R-:W-:Y:S01]  /*0610*/  BAR.SYNC.DEFER_BLOCKING 0x0 ;  /* 0x0000000000007b1d */ /* 0x000fe20000010000 */
[----:B------:R-:W-:-:S05]  /*0620*/  VIADD R29, R5, 0xfffffffc ;  /* 0xfffffffc051d7836 */ /* 0x000fca0000000000 */
[----:B--2---:R2:W-:Y:S04]  /*0630*/  STG.E desc[UR6][R16.64+-0x8], R25 ;  /* 0xfffff81910007986 */ /* 0x0045e8000c101906 */
[----:B---3--:R2:W-:Y:S04]  /*0640*/  STG.E desc[UR6][R18.64+-0x8], R27 ;  /* 0xfffff81b12007986 */ /* 0x0085e8000c101906 */
[----:B----4-:R2:W-:Y:S04]  /*0650*/  STG.E desc[UR6][R20.64+-0x8], R31 ;  /* 0xfffff81f14007986 */ /* 0x0105e8000c101906 */
[----:B------:R2:W-:Y:S02]  /*0660*/  STG.E desc[UR6][R22.64+-0x8], R33 ;  /* 0xfffff82116007986 */ /* 0x0005e4000c101906 */
.L_x_4:
[----:B------:R-:W-:Y:S01]  /*0670*/  IADD3 R24, PT, PT, -R11, -0x2, R24 ;  /* 0xfffffffe0b187810 */ /* 0x000fe20007ffe118 */
[----:B012---:R-:W-:-:S03]  /*0680*/  IMAD.MOV.U32 R16, RZ, RZ, R11 ;  /* 0x000000ffff107224 */ /* 0x007fc600078e000b */
[----:B------:R-:W-:-:S13]  /*0690*/  ISETP.GE.U32.AND P0, PT, R24, 0x3, PT ;  /* 0x000000031800780c */ /* 0x000fda0003f06070 */
[----:B------:R-:W-:Y:S05]  /*06a0*/  @!P0 BRA `(.L_x_3) ;  /* 0x0000000000fc8947 */ /* 0x000fea0003800000 */
.L_x_5:
[----:B0-----:R-:W0:Y:S01]  /*06b0*/  LDC.64 R30, c[0x0][0x380] ;  /* 0x0000e000ff1e7b82 */ /* 0x001e220000000a00 */
[----:B------:R-:W-:-:S07]  /*06c0*/  IMAD.IADD R19, R29, 0x1, -R0 ;  /* 0x000000011d137824 */ /* 0x000fce00078e0a00 */
[----:B------:R-:W1:Y:S08]  /*06d0*/  LDC.64 R32, c[0x0][0x388] ;  /* 0x0000e200ff207b82 */ /* 0x000e700000000a00 */
[----:B------:R-:W2:Y:S01]  /*06e0*/  LDC.64 R16, c[0x0][0x390] ;  /* 0x0000e400ff107b82 */ /* 0x000ea20000000a00 */
[----:B0-----:R-:W-:-:S05]  /*06f0*/  IMAD.WIDE R30, R19, 0x4, R30 ;  /* 0x00000004131e7825 */ /* 0x001fca00078e021e */
[----:B------:R-:W3:Y:S01]  /*0700*/  LDG.E R21, desc[UR6][R30.64] ;  /* 0x000000061e157981 */ /* 0x000ee2000c1e1900 */
[----:B-1----:R-:W-:-:S05]  /*0710*/  IMAD.WIDE R32, R19, 0x4, R32 ;  /* 0x0000000413207825 */ /* 0x002fca00078e0220 */
[----:B------:R-:W4:Y:S01]  /*0720*/  LDG.E R23, desc[UR6][R32.64] ;  /* 0x0000000620177981 */ /* 0x000f22000c1e1900 */
[----:B--2---:R-:W-:-:S04]  /*0730*/  IMAD.WIDE R16, R19, 0x4, R16 ;  /* 0x0000000413107825 */ /* 0x004fc800078e0210 */
[----:B------:R-:W-:Y:S01]  /*0740*/  IMAD.WIDE R18, R19, 0x4, R12 ;  /* 0x0000000413127825 */ /* 0x000fe200078e020c */
[----:B------:R-:W2:Y:S04]  /*0750*/  LDG.E R25, desc[UR6][R16.64] ;  /* 0x0000000610197981 */ /* 0x000ea8000c1e1900 */
[----:B------:R-:W2:Y:S01]  /*0760*/  LDG.E R20, desc[UR6][R18.64] ;  /* 0x0000000612147981 */ /* 0x000ea2000c1e1900 */
[----:B------:R-:W-:Y:S05]  /*0770*/  WARPSYNC.ALL ;  /* 0x0000000000007948 */ /* 0x000fea0003800000 */
[----:B------:R-:W-:Y:S01]  /*0780*/  BAR.SYNC.DEFER_BLOCKING 0x0 ;  /* 0x0000000000007b1d */ /* 0x000fe20000010000 */
[----:B------:R-:W-:-:S05]  /*0790*/  IADD3 R26, P0, PT, -R0, R29, RZ ;  /* 0x0000001d001a7210 */ /* 0x000fca0007f1e1ff */
[----:B------:R-:W0:Y:S01]  /*07a0*/  LDCU.128 UR8, c[0x0][0x380] ;  /* 0x00007000ff0877ac */ /* 0x000e220008000c00 */
[----:B------:R-:W1:Y:S01]  /*07b0*/  LDCU.128 UR12, c[0x0][0x390] ;  /* 0x00007200ff0c77ac */ /* 0x000e620008000c00 */
[----:B---3--:R-:W-:Y:S04]  /*07c0*/  STG.E desc[UR6][R30.64+0x4], R21 ;  /* 0x000004151e007986 */ /* 0x008fe8000c101906 */
[----:B----4-:R-:W-:Y:S04]  /*07d0*/  STG.E desc[UR6][R32.64+0x4], R23 ;  /* 0x0000041720007986 */ /* 0x010fe8000c101906 */
[----:B--2---:R-:W-:Y:S04]  /*07e0*/  STG.E desc[UR6][R16.64+0x4], R25 ;  /* 0x0000041910007986 */ /* 0x004fe8000c101906 */
[----:B------:R0:W-:Y:S04]  /*07f0*/  STG.E desc[UR6][R18.64+0x4], R20 ;  /* 0x0000041412007986 */ /* 0x0001e8000c101906 */
[----:B------:R-:W2:Y:S04]  /*0800*/  LDG.E R28, desc[UR6][R30.64+-0x4] ;  /* 0xfffffc061e1c7981 */ /* 0x000ea8000c1e1900 */
[----:B------:R-:W3:Y:S04]  /*0810*/  LDG.E R34, desc[UR6][R32.64+-0x4] ;  /* 0xfffffc0620227981 */ /* 0x000ee8000c1e1900 */
[----:B------:R-:W4:Y:S04]  /*0820*/  LDG.E R35, desc[UR6][R16.64+-0x4] ;  /* 0xfffffc0610237981 */ /* 0x000f28000c1e1900 */
[----:B------:R-:W4:Y:S01]  /*0830*/  LDG.E R37, desc[UR6][R18.64+-0x4] ;  /* 0xfffffc0612257981 */ /* 0x000f22000c1e1900 */
[----:B------:R-:W-:Y:S01]  /*0840*/  BAR.SYNC.DEFER_BLOCKING 0x0 ;  /* 0x0000000000007b1d */ /* 0x000fe20000010000 */
[----:B------:R-:W-:-:S04]  /*0850*/  LEA.HI.X.SX32 R27, R29, ~R4, 0x1, P0 ;  /* 0x800000041d1b7211 */ /* 0x000fc800000f0eff */
[C---:B------:R-:W-:Y:S01]  /*0860*/  SHF.L.U64.HI R27, R26.reuse, 0x2, R27 ;  /* 0x000000021a1b7819 */ /* 0x040fe2000001021b */
[----:B------:R-:W-:-:S05]  /*0870*/  IMAD.SHL.U32 R26, R26, 0x4, RZ ;  /* 0x000000041a1a7824 */ /* 0x000fca00078e00ff */
[C---:B0-----:R-:W-:Y:S02]  /*0880*/  IADD3 R20, P0, PT, R26.reuse, UR8, RZ ;  /* 0x000000081a147c10 */ /* 0x041fe4000ff1e0ff */
[C---:B------:R-:W-:Y:S02]  /*0890*/  IADD3 R22, P1, PT, R26.reuse, UR10, RZ ;  /* 0x0000000a1a167c10 */ /* 0x040fe4000ff3e0ff */
[C---:B-1----:R-:W-:Y:S02]  /*08a0*/  IADD3 R24, P2, PT, R26.reuse, UR12, RZ ;  /* 0x0000000c1a187c10 */ /* 0x042fe4000ff5e0ff */
[----:B------:R-:W-:Y:S02]  /*08b0*/  IADD3 R26, P3, PT, R26, UR14, RZ ;  /* 0x0000000e1a1a7c10 */ /* 0x000fe4000ff7e0ff */
[C---:B------:R-:W-:Y:S02]  /*08c0*/  IADD3.X R21, PT, PT, R27.reuse, UR9, RZ, P0, !PT ;  /* 0x000000091b157c10 */ /* 0x040fe400087fe4ff */
[----:B------:R-:W-:-:S02]  /*08d0*/  IADD3.X R23, PT, PT, R27, UR11, RZ, P1, !PT ;  /* 0x0000000b1b177c10 */ /* 0x000fc40008ffe4ff */
[C---:B------:R-:W-:Y:S02]  /*08e0*/  IADD3.X R25, PT, PT, R27.reuse, UR13, RZ, P2, !PT ;  /* 0x0000000d1b197c10 */ /* 0x040fe400097fe4ff */
[----:B------:R-:W-:Y:S01]  /*08f0*/  IADD3.X R27, PT, PT, R27, UR15, RZ, P3, !PT ;  /* 0x0000000f1b1b7c10 */ /* 0x000fe20009ffe4ff */
[----:B--2---:R0:W-:Y:S04]  /*0900*/  STG.E desc[UR6][R30.64], R28 ;  /* 0x0000001c1e007986 */ /* 0x0041e8000c101906 */
[----:B---3--:R1:W-:Y:S04]  /*0910*/  STG.E desc[UR6][R32.64], R34 ;  /* 0x0000002220007986 */ /* 0x0083e8000c101906 */
[----:B----4-:R2:W-:Y:S04]  /*0920*/  STG.E desc[UR6][R16.64], R35 ;  /* 0x0000002310007986 */ /* 0x0105e8000c101906 */
[----:B------:R3:W-:Y:S04]  /*0930*/  STG.E desc[UR6][R18.64], R37 ;  /* 0x0000002512007986 */ /* 0x0007e8000c101906 */
[----:B0-----:R-:W4:Y:S04]  /*0940*/  LDG.E R31, desc[UR6][R20.64+-0x8] ;  /* 0xfffff806141f7981 */ /* 0x001f28000c1e1900 */
[----:B-1----:R-:W2:Y:S04]  /*0950*/  LDG.E R33, desc[UR6][R22.64+-0x8] ;  /* 0xfffff80616217981 */ /* 0x002ea8000c1e1900 */
[----:B------:R-:W3:Y:S04]  /*0960*/  LDG.E R28, desc[UR6][R24.64+-0x8] ;  /* 0xfffff806181c7981 */ /* 0x000ee8000c1e1900 */
[----:B------:R-:W3:Y:S01]  /*0970*/  LDG.E R30, desc[UR6][R26.64+-0x8] ;  /* 0xfffff8061a1e7981 */ /* 0x000ee2000c1e1900 */
[----:B------:R-:W-:Y:S06]  /*0980*/  BAR.SYNC.DEFER_BLOCKING 0x0 ;  /* 0x0000000000007b1d */ /* 0x000fec0000010000 */
[----:B----4-:R0:W-:Y:S04]  /*0990*/  STG.E desc[UR6][R20.64+-0x4], R31 ;  /* 0xfffffc1f14007986 */ /* 0x0101e8000c101906 */
[----:B--2---:R0:W-:Y:S04]  /*09a0*/  STG.E desc[UR6][R22.64+-0x4], R33 ;  /* 0xfffffc2116007986 */ /* 0x0041e8000c101906 */
[----:B---3--:R0:W-:Y:S04]  /*09b0*/  STG.E desc[UR6][R24.64+-0x4], R28 ;  /* 0xfffffc1c18007986 */ /* 0x0081e8000c101906 */
[----:B------:R0:W-:Y:S04]  /*09c0*/  STG.E desc[UR6][R26.64+-0x4], R30 ;  /* 0xfffffc1e1a007986 */ /* 0x0001e8000c101906 */
[----:B------:R-:W2:Y:S04]  /*09d0*/  LDG.E R17, desc[UR6][R20.64+-0xc] ;  /* 0xfffff40614117981 */ /* 0x000ea8000c1e1900 */
[----:B------:R-:W3:Y:S04]  /*09e0*/  LDG.E R19, desc[UR6][R22.64+-0xc] ;  /* 0xfffff40616137981 */ /* 0x000ee8000c1e1900 */
[----:B------:R-:W4:Y:S04]  /*09f0*/  LDG.E R35, desc[UR6][R24.64+-0xc] ;  /* 0xfffff40618237981 */ /* 0x000f28000c1e1900 */
[----:B------:R-:W4:Y:S01]  /*0a00*/  LDG.E R37, desc[UR6][R26.64+-0xc] ;  /* 0xfffff4061a257981 */ /* 0x000f22000c1e1900 */
[----:B------:R-:W-:Y:S01]  /*0a10*/  BAR.SYNC.DEFER_BLOCKING 0x0 ;  /* 0x0000000000007b1d */ /* 0x000fe20000010000 */
[----:B------:R-:W-:-:S05]  /*0a20*/  VIADD R29, R29, 0xfffffffc ;  /* 0xfffffffc1d1d7836 */ /* 0x000fca0000000000 */
[----:B------:R-:W-:Y:S01]  /*0a30*/  ISETP.GT.AND P0, PT, R29, R11, PT ;  /* 0x0000000b1d00720c */ /* 0x000fe20003f04270 */
[----:B--2---:R0:W-:Y:S04]  /*0a40*/  STG.E desc[UR6][R20.64+-0x8], R17 ;  /* 0xfffff81114007986 */ /* 0x0041e8000c101906 */
[----:B---3--:R0:W-:Y:S04]  /*0a50*/  STG.E desc[UR6][R22.64+-0x8], R19 ;  /* 0xfffff81316007986 */ /* 0x0081e8000c101906 */
[----:B----4-:R0:W-:Y:S04]  /*0a60*/  STG.E desc[UR6][R24.64+-0x8], R35 ;  /* 0xfffff82318007986 */ /* 0x0101e8000c101906 */
[----:B------:R0:W-:Y:S01]  /*0a70*/  STG.E desc[UR6][R26.64+-0x8], R37 ;  /* 0xfffff8251a007986 */ /* 0x0001e2000c101906 */
[----:B------:R-:W-:Y:S05]  /*0a80*/  @P0 BRA `(.L_x_5) ;  /* 0xfffffffc00080947 */ /* 0x000fea000383ffff */
[----:B------:R-:W-:-:S07]  /*0a90*/  IMAD.MOV.U32 R16, RZ, RZ, R11 ;  /* 0x000000ffff107224 */ /* 0x000fce00078e000b */
.L_x_3:
[----:B------:R-:W-:Y:S05]  /*0aa0*/  BSYNC.RECONVERGENT B1 ;  /* 0x0000000000017941 */ /* 0x000fea0003800200 */
.L_x_2:
[----:B------:R-:W-:Y:S01]  /*0ab0*/  ISETP.GE.AND P0, PT, R16, R11, PT ;  /* 0x0000000b1000720c */ /* 0x000fe20003f06270 */
[----:B------:R-:W-:-:S12]  /*0ac0*/  BSSY.RECONVERGENT B1, `(.L_x_6) ;  /* 0x000005b000017945 */ /* 0x000fd80003800200 */
[----:B------:R-:W-:Y:S05]  /*0ad0*/  @!P0 BRA `(.L_x_7) ;  /* 0x0000000400648947 */ /* 0x000fea0003800000 */
[C-C-:B0-----:R-:W-:Y:S01]  /*0ae0*/  IADD3 R17, PT, PT, R16.reuse, 0x1, -R11.reuse ;  /* 0x0000000110117810 */ /* 0x141fe20007ffe80b */
[----:B------:R-:W-:Y:S02]  /*0af0*/  IMAD.IADD R18, R16, 0x1, -R11 ;  /* 0x0000000110127824 */ /* 0x000fe400078e0a0b */
[----:B------:R-:W-:Y:S01]  /*0b00*/  IMAD.MOV.U32 R33, RZ, RZ, R16 ;  /* 0x000000ffff217224 */ /* 0x000fe200078e0010 */
[----:B------:R-:W-:Y:S02]  /*0b10*/  LOP3.LUT P0, RZ, R17, 0x3, RZ, 0xc0, !PT ;  /* 0x0000000311ff7812 */ /* 0x000fe4000780c0ff */
[----:B------:R-:W-:-:S11]  /*0b20*/  ISETP.GE.U32.AND P1, PT, R18, 0x3, PT ;  /* 0x000000031200780c */ /* 0x000fd60003f26070 */
[----:B------:R-:W-:Y:S05]  /*0b30*/  @!P0 BRA `(.L_x_8) ;  /* 0x00000000004c8947 */ /* 0x000fea0003800000 */
[----:B------:R-:W0:Y:S01]  /*0b40*/  LDC.64 R18, c[0x0][0x380] ;  /* 0x0000e000ff127b82 */ /* 0x000e220000000a00 */
        /* <DEDUP_REMOVED lines=13> */
[----:B------:R-:W-:-:S05]  /*0c20*/  VIADD R33, R16, 0xffffffff ;  /* 0xffffffff10217836 */ /* 0x000fca0000000000 */
[----:B---3--:R0:W-:Y:S04]  /*0c30*/  STG.E desc[UR6][R18.64+0x4], R17 ;  /* 0x0000041112007986 */ /* 0x0081e8000c101906 */
[----:B----4-:R0:W-:Y:S04]  /*0c40*/  STG.E desc[UR6][R20.64+0x4], R27 ;  /* 0x0000041b14007986 */ /* 0x0101e8000c101906 */
[----:B--2---:R0:W-:Y:S04]  /*0c50*/  STG.E desc[UR6][R22.64+0x4], R29 ;  /* 0x0000041d16007986 */ /* 0x0041e8000c101906 */
[----:B------:R0:W-:Y:S02]  /*0c60*/  STG.E desc[UR6][R24.64+0x4], R31 ;  /* 0x0000041f18007986 */ /* 0x0001e4000c101906 */
.L_x_8:
[----:B------:R-:W-:Y:S05]  /*0c70*/  @!P1 BRA `(.L_x_7) ;  /* 0x0000000000fc9947 */ /* 0x000fea0003800000 */
.L_x_9:
[----:B01----:R-:W0:Y:S01]  /*0c80*/  LDC.64 R28, c[0x0][0x380] ;  /* 0x0000e000ff1c7b82 */ /* 0x003e220000000a00 */
        /* <DEDUP_REMOVED lines=56> */
[----:B------:R-:W-:Y:S01]  /*1010*/  VIADD R33, R33, 0xfffffffc ;  /* 0xfffffffc21217836 */ /* 0x000fe20000000000 */
[----:B--2---:R1:W-:Y:S04]  /*1020*/  STG.E desc[UR6][R18.64+-0x8], R27 ;  /* 0xfffff81b12007986 */ /* 0x0043e8000c101906 */
[----:B---3--:R1:W-:Y:S04]  /*1030*/  STG.E desc[UR6][R20.64+-0x8], R17 ;  /* 0xfffff81114007986 */ /* 0x0083e8000c101906 */
[----:B----4-:R1:W-:Y:S04]  /*1040*/  STG.E desc[UR6][R22.64+-0x8], R35 ;  /* 0xfffff82316007986 */ /* 0x0103e8000c101906 */
[----:B------:R1:W-:Y:S01]  /*1050*/  STG.E desc[UR6][R24.64+-0x8], R37 ;  /* 0xfffff82518007986 */ /* 0x0003e2000c101906 */
[----:B------:R-:W-:Y:S05]  /*1060*/  @P0 BRA `(.L_x_9) ;  /* 0xfffffffc00040947 */ /* 0x000fea000383ffff */
.L_x_7:
[----:B------:R-:W-:Y:S05]  /*1070*/  BSYNC.RECONVERGENT B1 ;  /* 0x0000000000017941 */ /* 0x000fea0003800200 */
.L_x_6:
[----:B01----:R-:W0:Y:S01]  /*1080*/  LDC.64 R16, c[0x0][0x380] ;  /* 0x0000e000ff107b82 */ /* 0x003e220000000a00 */
[----:B------:R-:W-:Y:S01]  /*1090*/  IMAD.WIDE R12, R11, 0x4, R12 ;  /* 0x000000040b0c7825 */ /* 0x000fe200078e020c */
[----:B------:R-:W-:-:S03]  /*10a0*/  ISETP.NE.AND P0, PT, R5, R2, PT ;  /* 0x000000020500720c */ /* 0x000fc60003f05270 */
[----:B------:R-:W-:Y:S02]  /*10b0*/  VIADD R5, R5, 0x1 ;  /* 0x0000000105057836 */ /* 0x000fe40000000000 */
[----:B------:R-:W-:Y:S01]  /*10c0*/  VIADD R6, R6, 0x1 ;  /* 0x0000000106067836 */ /* 0x000fe20000000000 */
[----:B------:R-:W1:Y:S08]  /*10d0*/  LDC.64 R18, c[0x0][0x388] ;  /* 0x0000e200ff127b82 */ /* 0x000e700000000a00 */
[----:B------:R-:W2:Y:S01]  /*10e0*/  LDC.64 R20, c[0x0][0x390] ;  /* 0x0000e400ff147b82 */ /* 0x000ea20000000a00 */
[----:B0-----:R-:W-:-:S05]  /*10f0*/  IMAD.WIDE R16, R11, 0x4, R16 ;  /* 0x000000040b107825 */ /* 0x001fca00078e0210 */
[----:B------:R0:W-:Y:S01]  /*1100*/  STG.E desc[UR6][R16.64], R7 ;  /* 0x0000000710007986 */ /* 0x0001e2000c101906 */
[----:B-1----:R-:W-:-:S05]  /*1110*/  IMAD.WIDE R18, R11, 0x4, R18 ;  /* 0x000000040b127825 */ /* 0x002fca00078e0212 */
[----:B------:R0:W-:Y:S01]  /*1120*/  STG.E desc[UR6][R18.64], R8 ;  /* 0x0000000812007986 */ /* 0x0001e2000c101906 */
[----:B--2---:R-:W-:-:S05]  /*1130*/  IMAD.WIDE R20, R11, 0x4, R20 ;  /* 0x000000040b147825 */ /* 0x004fca00078e0214 */
[----:B------:R0:W-:Y:S04]  /*1140*/  STG.E desc[UR6][R20.64], R9 ;  /* 0x0000000914007986 */ /* 0x0001e8000c101906 */
[----:B-----5:R0:W-:Y:S01]  /*1150*/  STG.E desc[UR6][R12.64], R10 ;  /* 0x0000000a0c007986 */ /* 0x0201e2000c101906 */
[----:B------:R-:W-:Y:S05]  /*1160*/  @P0 BRA `(.L_x_10) ;  /* 0xffffffec00f80947 */ /* 0x000fea000383ffff */
.L_x_1:
[----:B------:R-:W-:Y:S05]  /*1170*/  BSYNC.RECONVERGENT B0 ;  /* 0x0000000000007941 */ /* 0x000fea0003800200 */
.L_x_0:
[----:B------:R-:W-:Y:S01]  /*1180*/  IMAD R22, R0, 0x18, RZ ;  /* 0x0000001800167824 */ /* 0x000fe200078e02ff */
[----:B------:R-:W-:Y:S04]  /*1190*/  BSSY.RECONVERGENT B0, `(.L_x_11) ;  /* 0x0000021000007945 */ /* 0x000fe80003800200 */
[----:B------:R-:W-:-:S13]  /*11a0*/  ISETP.GT.AND P0, PT, R22, 0x7fffffe7, PT ;  /* 0x7fffffe71600780c */ /* 0x000fda0003f04270 */
[----:B------:R-:W-:Y:S05]  /*11b0*/  @P0 BRA `(.L_x_12) ;  /* 0x0000000000780947 */ /* 0x000fea0003800000 */
[----:B------:R-:W1:Y:S01]  /*11c0*/  S2R R5, SR_CgaCtaId ;  /* 0x0000000000057919 */ /* 0x000e620000008800 */
[----:B------:R-:W-:Y:S01]  /*11d0*/  MOV R4, 0x400 ;  /* 0x0000040000047802 */ /* 0x000fe20000000f00 */
[----:B------:R-:W-:Y:S01]  /*11e0*/  BSSY.RECONVERGENT B1, `(.L_x_13) ;  /* 0x0000011000017945 */ /* 0x000fe20003800200 */
[----:B0-----:R-:W-:Y:S02]  /*11f0*/  IMAD.MOV.U32 R9, RZ, RZ, RZ ;  /* 0x000000ffff097224 */ /* 0x001fe400078e00ff */
[----:B------:R-:W-:Y:S01]  /*1200*/  IMAD.MOV.U32 R11, RZ, RZ, R22 ;  /* 0x000000ffff0b7224 */ /* 0x000fe200078e0016 */
[----:B-1----:R-:W-:Y:S01]  /*1210*/  LEA R8, R5, R4, 0x18 ;  /* 0x0000000405087211 */ /* 0x002fe200078ec0ff */
[----:B------:R-:W-:-:S07]  /*1220*/  IMAD.MOV.U32 R4, RZ, RZ, -0x1 ;  /* 0xffffffffff047424 */ /* 0x000fce00078e00ff */
.L_x_14:
[----:B0-----:R-:W-:Y:S01]  /*1230*/  IMAD R10, R11, 0x4, R8 ;  /* 0x000000040b0a7824 */ /* 0x001fe200078e0208 */
[C---:B------:R-:W-:Y:S01]  /*1240*/  ISETP.NE.AND P0, PT, R9.reuse, RZ, PT ;  /* 0x000000ff0900720c */ /* 0x040fe20003f05270 */
[----:B------:R-:W-:Y:S02]  /*1250*/  IMAD.MOV.U32 R5, RZ, RZ, -0x1 ;  /* 0xffffffffff057424 */ /* 0x000fe400078e00ff */
[----:B------:R-:W-:Y:S02]  /*1260*/  IMAD.MOV.U32 R6, RZ, RZ, -0x1 ;  /* 0xffffffffff067424 */ /* 0x000fe400078e00ff */
[----:B------:R-:W-:Y:S02]  /*1270*/  IMAD.MOV.U32 R7, RZ, RZ, -0x1 ;  /* 0xffffffffff077424 */ /* 0x000fe400078e00ff */
[----:B------:R-:W-:Y:S02]  /*1280*/  VIADD R9, R9, 0x10 ;  /* 0x0000001009097836 */ /* 0x000fe40000000000 */
[----:B------:R-:W-:Y:S01]  /*1290*/  VIADD R11, R11, 0x10 ;  /* 0x000000100b0b7836 */ /* 0x000fe20000000000 */
[----:B------:R0:W-:Y:S04]  /*12a0*/  STS.128 [R10], R4 ;  /* 0x000000040a007388 */ /* 0x0001e80000000c00 */
[----:B------:R0:W-:Y:S04]  /*12b0*/  STS.128 [R10+0x10], R4 ;  /* 0x000010040a007388 */ /* 0x0001e80000000c00 */
[----:B------:R0:W-:Y:S04]  /*12c0*/  STS.128 [R10+0x20], R4 ;  /* 0x000020040a007388 */ /* 0x0001e80000000c00 */
[----:B------:R0:W-:Y:S01]  /*12d0*/  STS.128 [R10+0x30], R4 ;  /* 0x000030040a007388 */ /* 0x0001e20000000c00 */
[----:B------:R-:W-:Y:S05]  /*12e0*/  @P0 BRA `(.L_x_14) ;  /* 0xfffffffc00d00947 */ /* 0x000fea000383ffff */
[----:B------:R-:W-:Y:S05]  /*12f0*/  BSYNC.RECONVERGENT B1 ;  /* 0x0000000000017941 */ /* 0x000fea0003800200 */
.L_x_13:
[----:B0-----:R-:W-:Y:S02]  /*1300*/  IMAD.MOV.U32 R4, RZ, RZ, -0x1 ;  /* 0xffffffffff047424 */ /* 0x001fe400078e00ff */
[----:B------:R-:W-:Y:S02]  /*1310*/  IMAD.MOV.U32 R5, RZ, RZ, -0x1 ;  /* 0xffffffffff057424 */ /* 0x000fe400078e00ff */
[----:B------:R-:W-:Y:S02]  /*1320*/  IMAD.MOV.U32 R6, RZ, RZ, -0x1 ;  /* 0xffffffffff067424 */ /* 0x000fe400078e00ff */
[----:B------:R-:W-:Y:S02]  /*1330*/  IMAD.MOV.U32 R7, RZ, RZ, -0x1 ;  /* 0xffffffffff077424 */ /* 0x000fe400078e00ff */
[----:B------:R-:W-:Y:S02]  /*1340*/  IMAD.MOV.U32 R16, RZ, RZ, -0x1 ;  /* 0xffffffffff107424 */ /* 0x000fe400078e00ff */
[----:B------:R-:W-:Y:S01]  /*1350*/  IMAD.MOV.U32 R17, RZ, RZ, -0x1 ;  /* 0xffffffffff117424 */ /* 0x000fe200078e00ff */
[----:B------:R1:W-:Y:S01]  /*1360*/  STS.128 [R10+0x40], R4 ;  /* 0x000040040a007388 */ /* 0x0003e20000000c00 */
[----:B------:R-:W-:-:S02]  /*1370*/  IMAD.MOV.U32 R18, RZ, RZ, -0x1 ;  /* 0xffffffffff127424 */ /* 0x000fc400078e00ff */
[----:B------:R-:W-:-:S05]  /*1380*/  IMAD.MOV.U32 R19, RZ, RZ, -0x1 ;  /* 0xffffffffff137424 */ /* 0x000fca00078e00ff */
[----:B------:R1:W-:Y:S02]  /*1390*/  STS.128 [R10+0x50], R16 ;  /* 0x000050100a007388 */ /* 0x0003e40000000c00 */
.L_x_12:
[----:B------:R-:W-:Y:S05]  /*13a0*/  BSYNC.RECONVERGENT B0 ;  /* 0x0000000000007941 */ /* 0x000fea0003800200 */
.L_x_11:
[----:B------:R-:W-:Y:S01]  /*13b0*/  ISETP.GE.AND P0, PT, R2, R3, PT ;  /* 0x000000030200720c */ /* 0x000fe20003f06270 */
[----:B------:R-:W-:-:S12]  /*13c0*/  BSSY.RECONVERGENT B0, `(.L_x_15) ;  /* 0x000007f000007945 */ /* 0x000fd80003800200 */
[----:B------:R-:W-:Y:S05]  /*13d0*/  @!P0 BRA `(.L_x_16) ;  /* 0x0000000400f48947 */ /* 0x000fea0003800000 */
[----:B------:R-:W-:Y:S01]  /*13e0*/  IMAD.IADD R2, R2, 0x1, -R3 ;  /* 0x0000000102027824 */ /* 0x000fe200078e0a03 */
[----:B------:R-:W-:Y:S03]  /*13f0*/  BSSY.RECONVERGENT B1, `(.L_x_17) ;  /* 0x000005b000017945 */ /* 0x000fe60003800200 */
[C---:B------:R-:W-:Y:S01]  /*1400*/  VIADD R24, R2.reuse, 0x1 ;  /* 0x0000000102187836 */ /* 0x040fe20000000000 */
[----:B------:R-:W-:Y:S01]  /*1410*/  ISETP.GE.U32.AND P1, PT, R2, 0x3, PT ;  /* 0x000000030200780c */ /* 0x000fe20003f26070 */
[----:B------:R-:W-:-:S03]  /*1420*/  IMAD.MOV.U32 R2, RZ, RZ, -0x1 ;  /* 0xffffffffff027424 */ /* 0x000fc600078e00ff */
[----:B------:R-:W-:-:S04]  /*1430*/  LOP3.LUT R23, R24, 0x3, RZ, 0xc0, !PT ;  /* 0x0000000318177812 */ /* 0x000fc800078ec0ff */
[----:B------:R-:W-:-:S05]  /*1440*/  ISETP.NE.AND P0, PT, R23, RZ, PT ;  /* 0x000000ff1700720c */ /* 0x000fca0003f05270 */
[----:B------:R-:W-:Y:S08]  /*1450*/  @!P1 BRA `(.L_x_18) ;  /* 0x0000000400509947 */ /* 0x000ff00003800000 */
[----:B-1----:R-:W1:Y:S01]  /*1460*/  LDC.64 R4, c[0x0][0x390] ;  /* 0x0000e400ff047b82 */ /* 0x002e620000000a00 */
[----:B------:R-:W-:Y:S01]  /*1470*/  LOP3.LUT R24, R24, 0xfffffffc, RZ, 0xc0, !PT ;  /* 0xfffffffc18187812 */ /* 0x000fe200078ec0ff */
[----:B------:R-:W-:Y:S02]  /*1480*/  IMAD.MOV.U32 R25, RZ, RZ, RZ ;  /* 0x000000ffff197224 */ /* 0x000fe400078e00ff */
[----:B------:R-:W-:-:S04]  /*1490*/  IMAD.MOV.U32 R2, RZ, RZ, -0x1 ;  /* 0xffffffffff027424 */ /* 0x000fc800078e00ff */
[----:B0-----:R-:W0:Y:S08]  /*14a0*/  LDC.64 R6, c[0x0][0x380] ;  /* 0x0000e000ff067b82 */ /* 0x001e300000000a00 */
[----:B------:R-:W2:Y:S08]  /*14b0*/  LDC.64 R8, c[0x0][0x388] ;  /* 0x0000e200ff087b82 */ /* 0x000eb00000000a00 */
[----:B------:R-:W3:Y:S02]  /*14c0*/  LDC.64 R10, c[0x0][0x3b8] ;  /* 0x0000ee00ff0a7b82 */ /* 0x000ee40000000a00 */
.L_x_19:
[----:B------:R-:W-:Y:S02]  /*14d0*/  IMAD.MOV.U32 R35, RZ, RZ, -0x1 ;  /* 0xffffffffff237424 */ /* 0x000fe400078e00ff */
[----:B---3--:R-:W-:-:S04]  /*14e0*/  IMAD.WIDE R12, R3, 0x4, R10 ;  /* 0x00000004030c7825 */ /* 0x008fc800078e020a */
[C---:B0-----:R-:W-:Y:S01]  /*14f0*/  IMAD.WIDE R18, R3.reuse, 0x4, R6 ;  /* 0x0000000403127825 */ /* 0x041fe200078e0206 */
[----:B------:R-:W-:Y:S03]  /*1500*/  STG.E desc[UR6][R12.64], R35 ;  /* 0x000000230c007986 */ /* 0x000fe6000c101906 */
[C---:B--2---:R-:W-:Y:S01]  /*1510*/  IMAD.WIDE R20, R3.reuse, 0x4, R8 ;  /* 0x0000000403147825 */ /* 0x044fe200078e0208 */
[----:B------:R-:W2:Y:S03]  /*1520*/  LDG.E R32, desc[UR6][R18.64] ;  /* 0x0000000612207981 */ /* 0x000ea6000c1e1900 */
[----:B-1----:R-:W-:Y:S01]  /*1530*/  IMAD.WIDE R16, R3, 0x4, R4 ;  /* 0x0000000403107825 */ /* 0x002fe200078e0204 */
[----:B------:R-:W2:Y:S04]  /*1540*/  LDG.E R29, desc[UR6][R20.64] ;  /* 0x00000006141d7981 */ /* 0x000ea8000c1e1900 */
[----:B------:R-:W2:Y:S04]  /*1550*/  LDG.E R30, desc[UR6][R16.64] ;  /* 0x00000006101e7981 */ /* 0x000ea8000c1e1900 */
[----:B------:R-:W-:Y:S04]  /*1560*/  STG.E desc[UR6][R12.64+0x4], R35 ;  /* 0x000004230c007986 */ /* 0x000fe8000c101906 */
[----:B------:R-:W3:Y:S04]  /*1570*/  LDG.E R26, desc[UR6][R18.64+0x4] ;  /* 0x00000406121a7981 */ /* 0x000ee8000c1e1900 */
[----:B------:R-:W3:Y:S04]  /*1580*/  LDG.E R27, desc[UR6][R20.64+0x4] ;  /* 0x00000406141b7981 */ /* 0x000ee8000c1e1900 */
[----:B------:R-:W3:Y:S04]  /*1590*/  LDG.E R28, desc[UR6][R16.64+0x4] ;  /* 0x00000406101c7981 */ /* 0x000ee8000c1e1900 */
[----:B------:R-:W-:Y:S04]  /*15a0*/  STG.E desc[UR6][R12.64+0x8], R35 ;  /* 0x000008230c007986 */ /* 0x000fe8000c101906 */
[----:B------:R-:W4:Y:S01]  /*15b0*/  LDG.E R31, desc[UR6][R18.64+0x8] ;  /* 0x00000806121f7981 */ /* 0x000f22000c1e1900 */
[----:B--2---:R-:W-:-:S03]  /*15c0*/  IADD3 R32, PT, PT, R30, R29, R32 ;  /* 0x0000001d1e207210 */ /* 0x004fc60007ffe020 */
[----:B------:R-:W4:Y:S04]  /*15d0*/  LDG.E R29, desc[UR6][R20.64+0x8] ;  /* 0x00000806141d7981 */ /* 0x000f28000c1e1900 */
[----:B------:R-:W4:Y:S04]  /*15e0*/  LDG.E R30, desc[UR6][R16.64+0x8] ;  /* 0x00000806101e7981 */ /* 0x000f28000c1e1900 */
[----:B------:R0:W-:Y:S04]  /*15f0*/  STG.E desc[UR6][R12.64+0xc], R35 ;  /* 0x00000c230c007986 */ /* 0x0001e8000c101906 */
[----:B------:R1:W2:Y:S04]  /*1600*/  LDG.E R33, desc[UR6][R18.64+0xc] ;  /* 0x00000c0612217981 */ /* 0x0002a8000c1e1900 */
[----:B------:R5:W2:Y:S04]  /*1610*/  LDG.E R34, desc[UR6][R20.64+0xc] ;  /* 0x00000c0614227981 */ /* 0x000aa8000c1e1900 */
[----:B0-----:R0:W2:Y:S01]  /*1620*/  LDG.E R35, desc[UR6][R16.64+0xc] ;  /* 0x00000c0610237981 */ /* 0x0010a2000c1e1900 */
[----:B------:R-:W-:-:S05]  /*1630*/  IMAD.HI R36, R32, 0x2aaaaaab, RZ ;  /* 0x2aaaaaab20247827 */ /* 0x000fca00078e02ff */
[----:B------:R-:W-:-:S04]  /*1640*/  SHF.R.U32.HI R37, RZ, 0x1f, R36 ;  /* 0x0000001fff257819 */ /* 0x000fc80000011624 */
[----:B------:R-:W-:Y:S02]  /*1650*/  LEA.HI R37, R36, R37, RZ, 0x1e ;  /* 0x0000002524257211 */ /* 0x000fe400078ff0ff */
[----:B---3--:R-:W-:-:S03]  /*1660*/  IADD3 R26, PT, PT, R28, R27, R26 ;  /* 0x0000001b1c1a7210 */ /* 0x008fc60007ffe01a */
[----:B------:R-:W-:Y:S02]  /*1670*/  IMAD R27, R37, -0x18, R32 ;  /* 0xffffffe8251b7824 */ /* 0x000fe400078e0220 */
[----:B------:R-:W-:-:S03]  /*1680*/  IMAD.HI R28, R26, 0x2aaaaaab, RZ ;  /* 0x2aaaaaab1a1c7827 */ /* 0x000fc600078e02ff */
[----:B------:R-:W-:Y:S02]  /*1690*/  ISETP.NE.AND P2, PT, R27, R2, PT ;  /* 0x000000021b00720c */ /* 0x000fe40003f45270 */
[----:B------:R-:W-:-:S04]  /*16a0*/  SHF.R.U32.HI R13, RZ, 0x1f, R28 ;  /* 0x0000001fff0d7819 */ /* 0x000fc8000001161c */
[----:B------:R-:W-:-:S05]  /*16b0*/  LEA.HI R13, R28, R13, RZ, 0x1e ;  /* 0x0000000d1c0d7211 */ /* 0x000fca00078ff0ff */
[----:B------:R-:W-:Y:S02]  /*16c0*/  IMAD R13, R13, -0x18, R26 ;  /* 0xffffffe80d0d7824 */ /* 0x000fe400078e021a */
[----:B------:R-:W-:-:S05]  /*16d0*/  @P2 IMAD.MOV.U32 R2, RZ, RZ, R3 ;  /* 0x000000ffff022224 */ /* 0x000fca00078e0003 */
[----:B------:R-:W-:Y:S01]  /*16e0*/  ISETP.NE.AND P3, PT, R13, R2, PT ;  /* 0x000000020d00720c */ /* 0x000fe20003f65270 */
[----:B-1----:R-:W1:-:S12]  /*16f0*/  @P2 S2R R19, SR_CgaCtaId ;  /* 0x0000000000132919 */ /* 0x002e580000008800 */
[----:B-----5:R-:W3:Y:S01]  /*1700*/  @P3 S2R R21, SR_CgaCtaId ;  /* 0x0000000000153919 */ /* 0x020ee20000008800 */
[----:B------:R-:W-:Y:S01]  /*1710*/  @P3 VIADD R2, R3, 0x1 ;  /* 0x0000000103023836 */ /* 0x000fe20000000000 */
[----:B------:R-:W-:Y:S01]  /*1720*/  @P3 MOV R18, 0x400 ;  /* 0x0000040000123802 */ /* 0x000fe20000000f00 */
[C---:B------:R-:W-:Y:S02]  /*1730*/  @P2 IMAD.IADD R27, R22.reuse, 0x1, R27 ;  /* 0x00000001161b2824 */ /* 0x040fe400078e021b */
[----:B------:R-:W-:Y:S01]  /*1740*/  @P3 IMAD.IADD R13, R22, 0x1, R13 ;  /* 0x00000001160d3824 */ /* 0x000fe200078e020d */
[----:B---3--:R-:W-:-:S05]  /*1750*/  @P3 LEA R18, R21, R18, 0x18 ;  /* 0x0000001215123211 */ /* 0x008fca00078ec0ff */
[----:B------:R-:W-:Y:S02]  /*1760*/  @P3 IMAD R13, R13, 0x4, R18 ;  /* 0x000000040d0d3824 */ /* 0x000fe400078e0212 */
[----:B------:R-:W-:Y:S01]  /*1770*/  VIADD R25, R25, 0x4 ;  /* 0x0000000419197836 */ /* 0x000fe20000000000 */
[----:B----4-:R-:W-:-:S05]  /*1780*/  IADD3 R29, PT, PT, R30, R29, R31 ;  /* 0x0000001d1e1d7210 */ /* 0x010fca0007ffe01f */
[----:B------:R-:W-:-:S05]  /*1790*/  IMAD.HI R12, R29, 0x2aaaaaab, RZ ;  /* 0x2aaaaaab1d0c7827 */ /* 0x000fca00078e02ff */
[----:B0-----:R-:W-:-:S04]  /*17a0*/  SHF.R.U32.HI R17, RZ, 0x1f, R12 ;  /* 0x0000001fff117819 */ /* 0x001fc8000001160c */
[----:B------:R-:W-:Y:S02]  /*17b0*/  LEA.HI R12, R12, R17, RZ, 0x1e ;  /* 0x000000110c0c7211 */ /* 0x000fe400078ff0ff */
[----:B--2---:R-:W-:-:S03]  /*17c0*/  IADD3 R33, PT, PT, R35, R34, R33 ;  /* 0x0000002223217210 */ /* 0x004fc60007ffe021 */
[----:B------:R-:W-:Y:S01]  /*17d0*/  IMAD R17, R12, -0x18, R29 ;  /* 0xffffffe80c117824 */ /* 0x000fe200078e021d */
[----:B------:R-:W-:Y:S01]  /*17e0*/  @P2 MOV R12, 0x400 ;  /* 0x00000400000c2802 */ /* 0x000fe20000000f00 */
[----:B------:R-:W-:-:S03]  /*17f0*/  IMAD.HI R16, R33, 0x2aaaaaab, RZ ;  /* 0x2aaaaaab21107827 */ /* 0x000fc600078e02ff */
[----:B------:R-:W-:Y:S02]  /*1800*/  ISETP.NE.AND P1, PT, R17, R2, PT ;  /* 0x000000021100720c */ /* 0x000fe40003f25270 */
[----:B-1----:R-:W-:Y:S02]  /*1810*/  @P2 LEA R12, R19, R12, 0x18 ;  /* 0x0000000c130c2211 */ /* 0x002fe400078ec0ff */
[----:B------:R-:W-:-:S03]  /*1820*/  SHF.R.U32.HI R19, RZ, 0x1f, R16 ;  /* 0x0000001fff137819 */ /* 0x000fc60000011610 */
[----:B------:R-:W-:Y:S01]  /*1830*/  @P2 IMAD R12, R27, 0x4, R12 ;  /* 0x000000041b0c2824 */ /* 0x000fe200078e020c */
[----:B------:R-:W-:-:S04]  /*1840*/  LEA.HI R16, R16, R19, RZ, 0x1e ;  /* 0x0000001310107211 */ /* 0x000fc800078ff0ff */
[----:B------:R-:W-:Y:S01]  /*1850*/  @P2 STS [R12], R3 ;  /* 0x000000030c002388 */ /* 0x000fe20000000800 */
[----:B------:R-:W-:-:S03]  /*1860*/  IMAD R33, R16, -0x18, R33 ;  /* 0xffffffe810217824 */ /* 0x000fc600078e0221 */
[----:B------:R0:W-:Y:S02]  /*1870*/  @P3 STS [R13], R2 ;  /* 0x000000020d003388 */ /* 0x0001e40000000800 */
[----:B0-----:R-:W-:-:S05]  /*1880*/  @P1 VIADD R2, R3, 0x2 ;  /* 0x0000000203021836 */ /* 0x001fca0000000000 */
[----:B------:R-:W-:Y:S01]  /*1890*/  ISETP.NE.AND P2, PT, R33, R2, PT ;  /* 0x000000022100720c */ /* 0x000fe20003f45270 */
[----:B------:R-:W0:-:S12]  /*18a0*/  @P1 S2R R19, SR_CgaCtaId ;  /* 0x0000000000131919 */ /* 0x000e180000008800 */
[----:B------:R-:W1:Y:S01]  /*18b0*/  @P2 S2R R21, SR_CgaCtaId ;  /* 0x0000000000152919 */ /* 0x000e620000008800 */
[----:B------:R-:W-:Y:S01]  /*18c0*/  @P1 MOV R16, 0x400 ;  /* 0x0000040000101802 */ /* 0x000fe20000000f00 */
[C---:B------:R-:W-:Y:S01]  /*18d0*/  @P1 IMAD.IADD R17, R22.reuse, 0x1, R17 ;  /* 0x0000000116111824 */ /* 0x040fe200078e0211 */
[----:B------:R-:W-:Y:S01]  /*18e0*/  @P2 MOV R18, 0x400 ;  /* 0x0000040000122802 */ /* 0x000fe20000000f00 */
[----:B------:R-:W-:Y:S01]  /*18f0*/  @P2 IMAD.IADD R12, R22, 0x1, R33 ;  /* 0x00000001160c2824 */ /* 0x000fe200078e0221 */
[----:B0-----:R-:W-:-:S05]  /*1900*/  @P1 LEA R16, R19, R16, 0x18 ;  /* 0x0000001013101211 */ /* 0x001fca00078ec0ff */
[----:B------:R-:W-:Y:S01]  /*1910*/  @P1 IMAD R17, R17, 0x4, R16 ;  /* 0x0000000411111824 */ /* 0x000fe200078e0210 */
[----:B-1----:R-:W-:-:S04]  /*1920*/  @P2 LEA R13, R21, R18, 0x18 ;  /* 0x00000012150d2211 */ /* 0x002fc800078ec0ff */
[----:B------:R0:W-:Y:S01]  /*1930*/  @P1 STS [R17], R2 ;  /* 0x0000000211001388 */ /* 0x0001e20000000800 */
[----:B------:R-:W-:Y:S02]  /*1940*/  @P2 IMAD R13, R12, 0x4, R13 ;  /* 0x000000040c0d2824 */ /* 0x000fe400078e020d */
[----:B0-----:R-:W-:-:S05]  /*1950*/  @P2 VIADD R2, R3, 0x3 ;  /* 0x0000000303022836 */ /* 0x001fca0000000000 */
[----:B------:R4:W-:Y:S01]  /*1960*/  @P2 STS [R13], R2 ;  /* 0x000000020d002388 */ /* 0x0009e20000000800 */
[----:B------:R-:W-:Y:S01]  /*1970*/  ISETP.NE.AND P1, PT, R25, R24, PT ;  /* 0x000000181900720c */ /* 0x000fe20003f25270 */
[----:B------:R-:W-:-:S12]  /*1980*/  VIADD R3, R3, 0x4 ;  /* 0x0000000403037836 */ /* 0x000fd80000000000 */
[----:B----4-:R-:W-:Y:S05]  /*1990*/  @P1 BRA `(.L_x_19) ;  /* 0xfffffff800cc1947 */ /* 0x010fea000383ffff */
.L_x_18:
[----:B------:R-:W-:Y:S05]  /*19a0*/  BSYNC.RECONVERGENT B1 ;  /* 0x0000000000017941 */ /* 0x000fea0003800200 */
.L_x_17:
[----:B------:R-:W-:Y:S05]  /*19b0*/  @!P0 BRA `(.L_x_16) ;  /* 0x00000000007c8947 */ /* 0x000fea0003800000 */
[----:B-1----:R-:W1:Y:S01]  /*19c0*/  LDC.64 R4, c[0x0][0x390] ;  /* 0x0000e400ff047b82 */ /* 0x002e620000000a00 */
[----:B0-----:R-:W-:-:S07]  /*19d0*/  IMAD.MOV.U32 R12, RZ, RZ, RZ ;  /* 0x000000ffff0c7224 */ /* 0x001fce00078e00ff */
[----:B------:R-:W0:Y:S08]  /*19e0*/  LDC.64 R6, c[0x0][0x380] ;  /* 0x0000e000ff067b82 */ /* 0x000e300000000a00 */
[----:B------:R-:W2:Y:S08]  /*19f0*/  LDC.64 R8, c[0x0][0x388] ;  /* 0x0000e200ff087b82 */ /* 0x000eb00000000a00 */
[----:B------:R-:W3:Y:S02]  /*1a00*/  LDC.64 R10, c[0x0][0x3b8] ;  /* 0x0000ee00ff0a7b82 */ /* 0x000ee40000000a00 */
.L_x_20:
[----:B------:R-:W-:Y:S02]  /*1a10*/  IMAD.MOV.U32 R29, RZ, RZ, -0x1 ;  /* 0xffffffffff1d7424 */ /* 0x000fe400078e00ff */
[----:B---3--:R-:W-:-:S04]  /*1a20*/  IMAD.WIDE R16, R3, 0x4, R10 ;  /* 0x0000000403107825 */ /* 0x008fc800078e020a */
[C---:B0-----:R-:W-:Y:S01]  /*1a30*/  IMAD.WIDE R18, R3.reuse, 0x4, R6 ;  /* 0x0000000403127825 */ /* 0x041fe200078e0206 */
[----:B------:R0:W-:Y:S03]  /*1a40*/  STG.E desc[UR6][R16.64], R29 ;  /* 0x0000001d10007986 */ /* 0x0001e6000c101906 */
[C---:B--2---:R-:W-:Y:S02]  /*1a50*/  IMAD.WIDE R20, R3.reuse, 0x4, R8 ;  /* 0x0000000403147825 */ /* 0x044fe400078e0208 */
[----:B------:R-:W2:Y:S02]  /*1a60*/  LDG.E R18, desc[UR6][R18.64] ;  /* 0x0000000612127981 */ /* 0x000ea4000c1e1900 */
[----:B-1----:R-:W-:Y:S02]  /*1a70*/  IMAD.WIDE R24, R3, 0x4, R4 ;  /* 0x0000000403187825 */ /* 0x002fe400078e0204 */
[----:B------:R-:W2:Y:S04]  /*1a80*/  LDG.E R21, desc[UR6][R20.64] ;  /* 0x0000000614157981 */ /* 0x000ea8000c1e1900 */
[----:B------:R-:W2:Y:S01]  /*1a90*/  LDG.E R24, desc[UR6][R24.64] ;  /* 0x0000000618187981 */ /* 0x000ea2000c1e1900 */
[----:B------:R-:W-:-:S05]  /*1aa0*/  VIADD R12, R12, 0x1 ;  /* 0x000000010c0c7836 */ /* 0x000fca0000000000 */
[----:B------:R-:W-:Y:S02]  /*1ab0*/  ISETP.NE.AND P1, PT, R12, R23, PT ;  /* 0x000000170c00720c */ /* 0x000fe40003f25270 */
[----:B--2---:R-:W-:-:S05]  /*1ac0*/  IADD3 R13, PT, PT, R24, R21, R18 ;  /* 0x00000015180d7210 */ /* 0x004fca0007ffe012 */
[----:B------:R-:W-:-:S05]  /*1ad0*/  IMAD.HI R26, R13, 0x2aaaaaab, RZ ;  /* 0x2aaaaaab0d1a7827 */ /* 0x000fca00078e02ff */
[----:B------:R-:W-:-:S04]  /*1ae0*/  SHF.R.U32.HI R27, RZ, 0x1f, R26 ;  /* 0x0000001fff1b7819 */ /* 0x000fc8000001161a */
[----:B------:R-:W-:-:S05]  /*1af0*/  LEA.HI R26, R26, R27, RZ, 0x1e ;  /* 0x0000001b1a1a7211 */ /* 0x000fca00078ff0ff */
[----:B------:R-:W-:-:S05]  /*1b00*/  IMAD R13, R26, -0x18, R13 ;  /* 0xffffffe81a0d7824 */ /* 0x000fca00078e020d */
[----:B------:R-:W-:-:S13]  /*1b10*/  ISETP.NE.AND P0, PT, R13, R2, PT ;  /* 0x000000020d00720c */ /* 0x000fda0003f05270 */
[----:B------:R-:W1:Y:S01]  /*1b20*/  @P0 S2R R27, SR_CgaCtaId ;  /* 0x00000000001b0919 */ /* 0x000e620000008800 */
[----:B0-----:R-:W-:Y:S01]  /*1b30*/  @P0 MOV R16, 0x400 ;  /* 0x0000040000100802 */ /* 0x001fe20000000f00 */
[----:B------:R-:W-:Y:S02]  /*1b40*/  @P0 IMAD.IADD R13, R22, 0x1, R13 ;  /* 0x00000001160d0824 */ /* 0x000fe400078e020d */
[----:B------:R-:W-:Y:S01]  /*1b50*/  @P0 IMAD.MOV.U32 R2, RZ, RZ, R3 ;  /* 0x000000ffff020224 */ /* 0x000fe200078e0003 */
[----:B-1----:R-:W-:-:S05]  /*1b60*/  @P0 LEA R16, R27, R16, 0x18 ;  /* 0x000000101b100211 */ /* 0x002fca00078ec0ff */
[----:B------:R-:W-:-:S05]  /*1b70*/  @P0 IMAD R16, R13, 0x4, R16 ;  /* 0x000000040d100824 */ /* 0x000fca00078e0210 */
[----:B------:R0:W-:Y:S02]  /*1b80*/  @P0 STS [R16], R3 ;  /* 0x0000000310000388 */ /* 0x0001e40000000800 */
[----:B0-----:R-:W-:Y:S01]  /*1b90*/  VIADD R3, R3, 0x1 ;  /* 0x0000000103037836 */ /* 0x001fe20000000000 */
[----:B------:R-:W-:Y:S06]  /*1ba0*/  @P1 BRA `(.L_x_20) ;  /* 0xfffffffc00981947 */ /* 0x000fec000383ffff */
.L_x_16:
[----:B------:R-:W-:Y:S05]  /*1bb0*/  BSYNC.RECONVERGENT B0 ;  /* 0x0000000000007941 */ /* 0x000fea0003800200 */
.L_x_15:
[----:B------:R-:W-:Y:S01]  /*1bc0*/  ISETP.NE.AND P0, PT, R0, RZ, PT ;  /* 0x000000ff0000720c */ /* 0x000fe20003f05270 */
[----:B-1----:R-:W1:Y:S01]  /*1bd0*/  LDC R6, c[0x0][0x3b4] ;  /* 0x0000ed00ff067b82 */ /* 0x002e620000000800 */
[----:B------:R-:W-:Y:S11]  /*1be0*/  WARPSYNC.ALL ;  /* 0x0000000000007948 */ /* 0x000ff60003800000 */
[----:B------:R-:W2:Y:S01]  /*1bf0*/  @!P0 LDC.64 R2, c[0x0][0x3c8] ;  /* 0x0000f200ff028b82 */ /* 0x000ea20000000a00 */
[----:B0-----:R-:W-:-:S07]  /*1c00*/  @!P0 IMAD.MOV.U32 R7, RZ, RZ, -0x1 ;  /* 0xffffffffff078424 */ /* 0x001fce00078e00ff */
[----:B------:R-:W0:Y:S08]  /*1c10*/  @!P0 LDC.64 R4, c[0x0][0x3d0] ;  /* 0x0000f400ff048b82 */ /* 0x000e300000000a00 */
[----:B------:R-:W3:Y:S01]  /*1c20*/  @!P0 LDC.64 R8, c[0x0][0x3d8] ;  /* 0x0000f600ff088b82 */ /* 0x000ee20000000a00 */
[----:B--2---:R2:W-:Y:S04]  /*1c30*/  @!P0 STG.E desc[UR6][R2.64], R7 ;  /* 0x0000000702008986 */ /* 0x0045e8000c101906 */
[----:B0-----:R2:W-:Y:S04]  /*1c40*/  @!P0 STG.E desc[UR6][R4.64], R7 ;  /* 0x0000000704008986 */ /* 0x0015e8000c101906 */
[----:B---3--:R2:W-:Y:S01]  /*1c50*/  @!P0 STG.E desc[UR6][R8.64], RZ ;  /* 0x000000ff08008986 */ /* 0x0085e2000c101906 */
[----:B------:R-:W-:Y:S01]  /*1c60*/  BAR.SYNC.DEFER_BLOCKING 0x0 ;  /* 0x0000000000007b1d */ /* 0x000fe20000010000 */
[----:B-1----:R-:W-:-:S13]  /*1c70*/  ISETP.GE.AND P0, PT, R6, 0x1, PT ;  /* 0x000000010600780c */ /* 0x002fda0003f06270 */
[----:B--2---:R-:W-:Y:S05]  /*1c80*/  @!P0 EXIT ;  /* 0x000000000000894d */ /* 0x004fea0003800000 */
[----:B------:R-:W-:Y:S02]  /*1c90*/  VIADD R2, R6, 0xffffffff ;  /* 0xffffffff06027836 */ /* 0x000fe40000000000 */
[----:B------:R-:W-:-:S07]  /*1ca0*/  IMAD.MOV.U32 R3, RZ, RZ, RZ ;  /* 0x000000ffff037224 */ /* 0x000fce00078e00ff */
.L_x_51:
[----:B------:R-:W0:Y:S01]  /*1cb0*/  LDC.64 R8, c[0x0][0x3c8] ;  /* 0x0000f200ff087b82 */ /* 0x000e220000000a00 */
[----:B------:R-:W-:Y:S01]  /*1cc0*/  ISETP.NE.AND P0, PT, R0, RZ, PT ;  /* 0x000000ff0000720c */ /* 0x000fe20003f05270 */
[----:B------:R-:W-:-:S12]  /*1cd0*/  BSSY.RECONVERGENT B0, `(.L_x_21) ;  /* 0x0000015000007945 */ /* 0x000fd80003800200 */
[----:B--23--:R-:W-:Y:S05]  /*1ce0*/  @P0 BRA `(.L_x_22) ;  /* 0x00000000004c0947 */ /* 0x00cfea0003800000 */
[----:B------:R-:W1:Y:S08]  /*1cf0*/  LDC.64 R10, c[0x0][0x398] ;  /* 0x0000e600ff0a7b82 */ /* 0x000e700000000a00 */
[----:B------:R-:W2:Y:S01]  /*1d00*/  LDC.64 R12, c[0x0][0x3b8] ;  /* 0x0000ee00ff0c7b82 */ /* 0x000ea20000000a00 */
[----:B-1----:R-:W-:-:S06]  /*1d10*/  IMAD.WIDE.U32 R10, R3, 0x4, R10 ;  /* 0x00000004030a7825 */ /* 0x002fcc00078e000a */
[----:B------:R-:W2:Y:S02]  /*1d20*/  LDG.E R11, desc[UR6][R10.64] ;  /* 0x000000060a0b7981 */ /* 0x000ea4000c1e1900 */
[----:B--2---:R-:W-:-:S06]  /*1d30*/  IMAD.WIDE R12, R11, 0x4, R12 ;  /* 0x000000040b0c7825 */ /* 0x004fcc00078e020c */
[----:B------:R-:W2:Y:S02]  /*1d40*/  LDG.E R12, desc[UR6][R12.64] ;  /* 0x000000060c0c7981 */ /* 0x000ea4000c1e1900 */
[----:B--2---:R-:W-:-:S13]  /*1d50*/  ISETP.NE.AND P0, PT, R12, -0x1, PT ;  /* 0xffffffff0c00780c */ /* 0x004fda0003f05270 */
[----:B------:R-:W1:Y:S08]  /*1d60*/  @!P0 LDC.64 R16, c[0x0][0x3c8] ;  /* 0x0000f200ff108b82 */ /* 0x000e700000000a00 */
[----:B------:R-:W2:Y:S08]  /*1d70*/  @!P0 LDC.64 R18, c[0x0][0x3d0] ;  /* 0x0000f400ff128b82 */ /* 0x000eb00000000a00 */
[----:B------:R-:W3:Y:S01]  /*1d80*/  @!P0 LDC.64 R20, c[0x0][0x3d8] ;  /* 0x0000f600ff148b82 */ /* 0x000ee20000000a00 */
[----:B-1----:R1:W-:Y:S07]  /*1d90*/  @!P0 STG.E desc[UR6][R16.64], RZ ;  /* 0x000000ff10008986 */ /* 0x0023ee000c101906 */
[----:B------:R-:W4:Y:S01]  /*1da0*/  @!P0 LDC.64 R10, c[0x0][0x3c0] ;  /* 0x0000f000ff0a8b82 */ /* 0x000f220000000a00 */
[----:B--2---:R1:W-:Y:S04]  /*1db0*/  @!P0 STG.E desc[UR6][R18.64], RZ ;  /* 0x000000ff12008986 */ /* 0x0043e8000c101906 */
[----:B---3--:R-:W2:Y:S02]  /*1dc0*/  @!P0 LDG.E R4, desc[UR6][R20.64] ;  /* 0x0000000614048981 */ /* 0x008ea4000c1e1900 */
[----:B--2---:R-:W-:-:S05]  /*1dd0*/  @!P0 VIADD R7, R4, 0x1 ;  /* 0x0000000104078836 */ /* 0x004fca0000000000 */
[----:B------:R1:W-:Y:S04]  /*1de0*/  @!P0 STG.E desc[UR6][R20.64], R7 ;  /* 0x0000000714008986 */ /* 0x0003e8000c101906 */
[----:B------:R-:W4:Y:S02]  /*1df0*/  @!P0 LDG.E R23, desc[UR6][R18.64] ;  /* 0x0000000612178981 */ /* 0x000f24000c1e1900 */
[----:B----4-:R-:W-:-:S05]  /*1e00*/  @!P0 IMAD.WIDE R10, R23, 0x4, R10 ;  /* 0x00000004170a8825 */ /* 0x010fca00078e020a */
[----:B------:R1:W-:Y:S02]  /*1e10*/  @!P0 STG.E desc[UR6][R10.64], R3 ;  /* 0x000000030a008986 */ /* 0x0003e4000c101906 */
.L_x_22:
[----:B------:R-:W-:Y:S05]  /*1e20*/  BSYNC.RECONVERGENT B0 ;  /* 0x0000000000007941 */ /* 0x000fea0003800200 */
.L_x_21:
[----:B0-----:R-:W2:Y:S01]  /*1e30*/  LDG.E R4, desc[UR6][R8.64] ;  /* 0x0000000608047981 */ /* 0x001ea2000c1e1900 */
[----:B------:R-:W-:Y:S02]  /*1e40*/  ISETP.GT.AND P0, PT, R5, R6, PT ;  /* 0x000000060500720c */ /* 0x000fe40003f04270 */
[----:B--2---:R-:W-:-:S13]  /*1e50*/  ISETP.EQ.AND P1, PT, R4, -0x1, PT ;  /* 0xffffffff0400780c */ /* 0x004fda0003f22270 */
[----:B------:R-:W-:Y:S05]  /*1e60*/  @!P0 BRA P1, `(.L_x_23) ;  /* 0x0000002800608947 */ /* 0x000fea0000800000 */
.L_x_50:
[----:B-123--:R-:W0:Y:S01]  /*1e70*/  LDC.64 R16, c[0x0][0x3c0] ;  /* 0x0000f000ff107b82 */ /* 0x00ee220000000a00 */
[----:B------:R-:W-:Y:S01]  /*1e80*/  IMAD.MOV.U32 R9, RZ, RZ, -0x1 ;  /* 0xffffffffff097424 */ /* 0x000fe200078e00ff */
[----:B------:R-:W1:Y:S01]  /*1e90*/  LDCU.64 UR12, c[0x0][0x390] ;  /* 0x00007200ff0c77ac */ /* 0x000e620008000a00 */
[----:B------:R-:W2:Y:S05]  /*1ea0*/  LDCU.128 UR16, c[0x0][0x380] ;  /* 0x00007000ff1077ac */ /* 0x000eaa0008000c00 */
[----:B------:R-:W3:Y:S08]  /*1eb0*/  LDC.64 R6, c[0x0][0x3d0] ;  /* 0x0000f400ff067b82 */ /* 0x000ef00000000a00 */
[----:B------:R-:W4:Y:S01]  /*1ec0*/  LDC.64 R12, c[0x0][0x3e0] ;  /* 0x0000f800ff0c7b82 */ /* 0x000f220000000a00 */
[----:B0-----:R-:W-:-:S07]  /*1ed0*/  IMAD.WIDE R16, R4, 0x4, R16 ;  /* 0x0000000404107825 */ /* 0x001fce00078e0210 */
[----:B------:R-:W0:Y:S01]  /*1ee0*/  LDC.64 R20, c[0x0][0x380] ;  /* 0x0000e000ff147b82 */ /* 0x000e220000000a00 */
[----:B---3--:R0:W5:Y:S07]  /*1ef0*/  LDG.E R5, desc[UR6][R6.64] ;  /* 0x0000000606057981 */ /* 0x00816e000c1e1900 */
[----:B------:R-:W3:Y:S01]  /*1f00*/  LDC.64 R22, c[0x0][0x388] ;  /* 0x0000e200ff167b82 */ /* 0x000ee20000000a00 */
[----:B----4-:R-:W-:Y:S07]  /*1f10*/  STG.E desc[UR6][R12.64], R9 ;  /* 0x000000090c007986 */ /* 0x010fee000c101906 */
[----:B------:R-:W4:Y:S01]  /*1f20*/  LDC.64 R10, c[0x0][0x390] ;  /* 0x0000e400ff0a7b82 */ /* 0x000f220000000a00 */
[----:B------:R-:W-:Y:S04]  /*1f30*/  STG.E desc[UR6][R12.64+0x4], R9 ;  /* 0x000004090c007986 */ /* 0x000fe8000c101906 */
[----:B------:R-:W-:Y:S04]  /*1f40*/  STG.E desc[UR6][R12.64+0x8], R9 ;  /* 0x000008090c007986 */ /* 0x000fe8000c101906 */
[----:B------:R-:W-:Y:S04]  /*1f50*/  STG.E desc[UR6][R12.64+0xc], R9 ;  /* 0x00000c090c007986 */ /* 0x000fe8000c101906 */
[----:B------:R-:W-:Y:S04]  /*1f60*/  STG.E desc[UR6][R12.64+0x10], R9 ;  /* 0x000010090c007986 */ /* 0x000fe8000c101906 */
[----:B------:R1:W-:Y:S04]  /*1f70*/  STG.E desc[UR6][R12.64+0x14], R9 ;  /* 0x000014090c007986 */ /* 0x0003e8000c101906 */
[----:B------:R-:W0:Y:S04]  /*1f80*/  LDG.E R17, desc[UR6][R16.64] ;  /* 0x0000000610117981 */ /* 0x000e28000c1e1900 */
[----:B------:R-:W2:Y:S01]  /*1f90*/  LDG.E R25, desc[UR6][R14.64] ;  /* 0x000000060e197981 */ /* 0x000ea2000c1e1900 */
[----:B0-----:R-:W-:-:S04]  /*1fa0*/  IMAD.WIDE R6, R17, 0x4, R20 ;  /* 0x0000000411067825 */ /* 0x001fc800078e0214 */
[--C-:B---3--:R-:W-:Y:S02]  /*1fb0*/  IMAD.WIDE R18, R17, 0x4, R22.reuse ;  /* 0x0000000411127825 */ /* 0x108fe400078e0216 */
[----:B------:R0:W3:Y:S02]  /*1fc0*/  LDG.E R7, desc[UR6][R6.64] ;  /* 0x0000000606077981 */ /* 0x0000e4000c1e1900 */
[C---:B--2---:R-:W-:Y:S02]  /*1fd0*/  IMAD.WIDE R22, R25.reuse, 0x4, R22 ;  /* 0x0000000419167825 */ /* 0x044fe400078e0216 */
[----:B------:R-:W2:Y:S02]  /*1fe0*/  LDG.E R8, desc[UR6][R18.64] ;  /* 0x0000000612087981 */ /* 0x000ea4000c1e1900 */
[----:B------:R-:W-:Y:S02]  /*1ff0*/  IMAD.WIDE R20, R25, 0x4, R20 ;  /* 0x0000000419147825 */ /* 0x000fe400078e0214 */
[----:B-1----:R-:W2:Y:S02]  /*2000*/  LDG.E R9, desc[UR6][R22.64] ;  /* 0x0000000616097981 */ /* 0x002ea4000c1e1900 */
[----:B----4-:R-:W-:-:S04]  /*2010*/  IMAD.WIDE R16, R17, 0x4, R10 ;  /* 0x0000000411107825 */ /* 0x010fc800078e020a */
[----:B------:R-:W-:Y:S02]  /*2020*/  IMAD.WIDE R24, R25, 0x4, R10 ;  /* 0x0000000419187825 */ /* 0x000fe400078e020a */
[----:B------:R-:W4:Y:S04]  /*2030*/  LDG.E R10, desc[UR6][R20.64] ;  /* 0x00000006140a7981 */ /* 0x000f28000c1e1900 */
[----:B------:R-:W4:Y:S04]  /*2040*/  LDG.E R11, desc[UR6][R16.64] ;  /* 0x00000006100b7981 */ /* 0x000f28000c1e1900 */
[----:B------:R-:W4:Y:S01]  /*2050*/  LDG.E R12, desc[UR6][R24.64] ;  /* 0x00000006180c7981 */ /* 0x000f22000c1e1900 */
[----:B------:R-:W-:Y:S01]  /*2060*/  BSSY.RECONVERGENT B0, `(.L_x_24) ;  /* 0x0000065000007945 */ /* 0x000fe20003800200 */
[----:B0-----:R-:W-:-:S02]  /*2070*/  IMAD.MOV.U32 R6, RZ, RZ, R4 ;  /* 0x000000ffff067224 */ /* 0x001fc400078e0004 */
[----:B---3--:R-:W-:Y:S01]  /*2080*/  VIADD R13, R7, 0xffffffff ;  /* 0xffffffff070d7836 */ /* 0x008fe20000000000 */
[----:B--2---:R-:W-:-:S04]  /*2090*/  ISETP.NE.AND P0, PT, R8, R9, PT ;  /* 0x000000090800720c */ /* 0x004fc80003f05270 */
[----:B----4-:R-:W-:-:S04]  /*20a0*/  ISETP.EQ.AND P0, PT, R13, R10, !P0 ;  /* 0x0000000a0d00720c */ /* 0x010fc80004702270 */
[----:B------:R-:W-:Y:S01]  /*20b0*/  ISETP.EQ.AND P0, PT, R11, R12, P0 ;  /* 0x0000000c0b00720c */ /* 0x000fe20000702270 */
[----:B------:R-:W-:-:S12]  /*20c0*/  VIADD R18, R8, 0xffffffff ;  /* 0xffffffff08127836 */ /* 0x000fd80000000000 */
[----:B------:R-:W-:Y:S05]  /*20d0*/  @!P0 BRA `(.L_x_25) ;  /* 0x0000000400748947 */ /* 0x000fea0003800000 */
[----:B------:R-:W0:Y:S01]  /*20e0*/  S2UR UR5, SR_CgaCtaId ;  /* 0x00000000000579c3 */ /* 0x000e220000008800 */
[----:B------:R-:W-:Y:S01]  /*20f0*/  IADD3 R24, PT, PT, R11, R18, R7 ;  /* 0x000000120b187210 */ /* 0x000fe20007ffe007 */
[----:B------:R-:W-:Y:S01]  /*2100*/  IMAD R19, R0, 0x18, RZ ;  /* 0x0000001800137824 */ /* 0x000fe200078e02ff */
[----:B------:R-:W-:-:S03]  /*2110*/  UMOV UR4, 0x400 ;  /* 0x0000040000047882 */ /* 0x000fc60000000000 */
[----:B------:R-:W-:-:S05]  /*2120*/  IMAD.HI R16, R24, 0x2aaaaaab, RZ ;  /* 0x2aaaaaab18107827 */ /* 0x000fca00078e02ff */
[----:B------:R-:W-:-:S04]  /*2130*/  SHF.R.U32.HI R17, RZ, 0x1f, R16 ;  /* 0x0000001fff117819 */ /* 0x000fc80000011610 */
[----:B------:R-:W-:-:S05]  /*2140*/  LEA.HI R17, R16, R17, RZ, 0x1e ;  /* 0x0000001110117211 */ /* 0x000fca00078ff0ff */
[----:B------:R-:W-:Y:S01]  /*2150*/  IMAD R24, R17, -0x18, R24 ;  /* 0xffffffe811187824 */ /* 0x000fe200078e0218 */
[----:B0-----:R-:W-:-:S03]  /*2160*/  ULEA UR4, UR5, UR4, 0x18 ;  /* 0x0000000405047291 */ /* 0x001fc6000f8ec0ff */
[----:B------:R-:W-:-:S05]  /*2170*/  IMAD.IADD R16, R19, 0x1, R24 ;  /* 0x0000000113107824 */ /* 0x000fca00078e0218 */
[----:B------:R-:W-:-:S05]  /*2180*/  LEA R16, R16, UR4, 0x2 ;  /* 0x0000000410107c11 */ /* 0x000fca000f8e10ff */
[----:B------:R-:W0:Y:S02]  /*2190*/  LDS R26, [R16] ;  /* 0x00000000101a7984 */ /* 0x000e240000000800 */
[----:B0-----:R-:W-:-:S13]  /*21a0*/  ISETP.NE.AND P0, PT, R26, -0x1, PT ;  /* 0xffffffff1a00780c */ /* 0x001fda0003f05270 */
[----:B------:R-:W-:Y:S05]  /*21b0*/  @!P0 BRA `(.L_x_25) ;  /* 0x00000004003c8947 */ /* 0x000fea0003800000 */
[----:B------:R-:W0:Y:S01]  /*21c0*/  LDCU.128 UR8, c[0x0][0x380] ;  /* 0x00007000ff0877ac */ /* 0x000e220008000c00 */
[----:B------:R-:W-:Y:S01]  /*21d0*/  IMAD.WIDE R16, R26, 0x4, RZ ;  /* 0x000000041a107825 */ /* 0x000fe200078e02ff */
[----:B------:R-:W1:Y:S02]  /*21e0*/  LDCU.64 UR4, c[0x0][0x390] ;  /* 0x00007200ff0477ac */ /* 0x000e640008000a00 */
[C---:B0-----:R-:W-:Y:S02]  /*21f0*/  IADD3 R20, P1, PT, R16.reuse, UR10, RZ ;  /* 0x0000000a10147c10 */ /* 0x041fe4000ff3e0ff */
[C---:B------:R-:W-:Y:S02]  /*2200*/  IADD3 R18, P2, PT, R16.reuse, UR8, RZ ;  /* 0x0000000810127c10 */ /* 0x040fe4000ff5e0ff */
[----:B-1----:R-:W-:Y:S02]  /*2210*/  IADD3 R22, P0, PT, R16, UR4, RZ ;  /* 0x0000000410167c10 */ /* 0x002fe4000ff1e0ff */
[----:B------:R-:W-:-:S02]  /*2220*/  IADD3.X R21, PT, PT, R17, UR11, RZ, P1, !PT ;  /* 0x0000000b11157c10 */ /* 0x000fc40008ffe4ff */
[C---:B------:R-:W-:Y:S02]  /*2230*/  IADD3.X R19, PT, PT, R17.reuse, UR9, RZ, P2, !PT ;  /* 0x0000000911137c10 */ /* 0x040fe400097fe4ff */
[----:B------:R-:W-:Y:S02]  /*2240*/  IADD3.X R23, PT, PT, R17, UR5, RZ, P0, !PT ;  /* 0x0000000511177c10 */ /* 0x000fe400087fe4ff */
[----:B------:R-:W2:Y:S04]  /*2250*/  LDG.E R21, desc[UR6][R20.64] ;  /* 0x0000000614157981 */ /* 0x000ea8000c1e1900 */
[----:B------:R-:W2:Y:S04]  /*2260*/  LDG.E R18, desc[UR6][R18.64] ;  /* 0x0000000612127981 */ /* 0x000ea8000c1e1900 */
[----:B------:R-:W2:Y:S02]  /*2270*/  LDG.E R22, desc[UR6][R22.64] ;  /* 0x0000000616167981 */ /* 0x000ea4000c1e1900 */
[----:B--2---:R-:W-:-:S05]  /*2280*/  IADD3 R25, PT, PT, R22, R21, R18 ;  /* 0x0000001516197210 */ /* 0x004fca0007ffe012 */
[----:B------:R-:W-:-:S05]  /*2290*/  IMAD.HI R27, R25, 0x2aaaaaab, RZ ;  /* 0x2aaaaaab191b7827 */ /* 0x000fca00078e02ff */
[----:B------:R-:W-:-:S04]  /*22a0*/  SHF.R.U32.HI R28, RZ, 0x1f, R27 ;  /* 0x0000001fff1c7819 */ /* 0x000fc8000001161b */
[----:B------:R-:W-:-:S05]  /*22b0*/  LEA.HI R28, R27, R28, RZ, 0x1e ;  /* 0x0000001c1b1c7211 */ /* 0x000fca00078ff0ff */
[----:B------:R-:W-:-:S05]  /*22c0*/  IMAD R25, R28, -0x18, R25 ;  /* 0xffffffe81c197824 */ /* 0x000fca00078e0219 */
[----:B------:R-:W-:-:S13]  /*22d0*/  ISETP.NE.AND P0, PT, R25, R24, PT ;  /* 0x000000181900720c */ /* 0x000fda0003f05270 */
[----:B------:R-:W-:Y:S05]  /*22e0*/  @P0 BRA `(.L_x_25) ;  /* 0x0000000000f00947 */ /* 0x000fea0003800000 */
[----:B------:R-:W0:Y:S01]  /*22f0*/  LDCU UR4, c[0x0][0x3b4] ;  /* 0x00007680ff0477ac */ /* 0x000e220008000800 */
[----:B------:R-:W-:Y:S02]  /*2300*/  IMAD.MOV.U32 R28, RZ, RZ, R16 ;  /* 0x000000ffff1c7224 */ /* 0x000fe400078e0010 */
[C---:B------:R-:W-:Y:S02]  /*2310*/  VIADD R25, R26.reuse, 0x1 ;  /* 0x000000011a197836 */ /* 0x040fe40000000000 */
[----:B0-----:R-:W-:-:S07]  /*2320*/  VIADD R16, R26, -UR4 ;  /* 0x800000041a107c36 */ /* 0x001fce0008000000 */
.L_x_27:
[----:B------:R-:W-:Y:S02]  /*2330*/  ISETP.NE.AND P0, PT, R21, R8, PT ;  /* 0x000000081500720c */ /* 0x000fe40003f05270 */
[----:B------:R-:W-:Y:S02]  /*2340*/  ISETP.EQ.AND P1, PT, R22, R11, PT ;  /* 0x0000000b1600720c */ /* 0x000fe40003f22270 */
[----:B------:R-:W-:-:S13]  /*2350*/  ISETP.EQ.AND P0, PT, R18, R13, !P0 ;  /* 0x0000000d1200720c */ /* 0x000fda0004702270 */
[----:B------:R-:W-:Y:S05]  /*2360*/  @P0 BRA P1, `(.L_x_26) ;  /* 0x0000000000640947 */ /* 0x000fea0000800000 */
[----:B------:R-:W-:-:S05]  /*2370*/  VIADD R27, R16, 0x1 ;  /* 0x00000001101b7836 */ /* 0x000fca0000000000 */
[----:B------:R-:W-:-:S13]  /*2380*/  ISETP.NE.AND P0, PT, R27, RZ, PT ;  /* 0x000000ff1b00720c */ /* 0x000fda0003f05270 */
[----:B------:R-:W-:Y:S05]  /*2390*/  @!P0 BRA `(.L_x_25) ;  /* 0x0000000000c48947 */ /* 0x000fea0003800000 */
[----:B------:R-:W-:-:S04]  /*23a0*/  VIADD R26, R26, 0x1 ;  /* 0x000000011a1a7836 */ /* 0x000fc80000000000 */
[----:B------:R-:W-:-:S03]  /*23b0*/  IMAD.WIDE R16, R26, 0x4, RZ ;  /* 0x000000041a107825 */ /* 0x000fc600078e02ff */
[C---:B------:R-:W-:Y:S02]  /*23c0*/  IADD3 R20, P1, PT, R16.reuse, UR18, RZ ;  /* 0x0000001210147c10 */ /* 0x040fe4000ff3e0ff */
[C---:B------:R-:W-:Y:S02]  /*23d0*/  IADD3 R18, P2, PT, R16.reuse, UR16, RZ ;  /* 0x0000001010127c10 */ /* 0x040fe4000ff5e0ff */
[----:B------:R-:W-:Y:S02]  /*23e0*/  IADD3 R22, P0, PT, R16, UR12, RZ ;  /* 0x0000000c10167c10 */ /* 0x000fe4000ff1e0ff */
[C---:B------:R-:W-:Y:S02]  /*23f0*/  IADD3.X R21, PT, PT, R17.reuse, UR19, RZ, P1, !PT ;  /* 0x0000001311157c10 */ /* 0x040fe40008ffe4ff */
[C---:B------:R-:W-:Y:S02]  /*2400*/  IADD3.X R19, PT, PT, R17.reuse, UR17, RZ, P2, !PT ;  /* 0x0000001111137c10 */ /* 0x040fe400097fe4ff */
[----:B------:R-:W-:-:S02]  /*2410*/  IADD3.X R23, PT, PT, R17, UR13, RZ, P0, !PT ;  /* 0x0000000d11177c10 */ /* 0x000fc400087fe4ff */
[----:B------:R-:W2:Y:S04]  /*2420*/  LDG.E R21, desc[UR6][R20.64] ;  /* 0x0000000614157981 */ /* 0x000ea8000c1e1900 */
[----:B------:R-:W2:Y:S04]  /*2430*/  LDG.E R18, desc[UR6][R18.64] ;  /* 0x0000000612127981 */ /* 0x000ea8000c1e1900 */
[----:B------:R-:W2:Y:S01]  /*2440*/  LDG.E R22, desc[UR6][R22.64] ;  /* 0x0000000616167981 */ /* 0x000ea2000c1e1900 */
[----:B------:R-:W-:Y:S01]  /*2450*/  VIADD R25, R25, 0x1 ;  /* 0x0000000119197836 */ /* 0x000fe20000000000 */
[----:B--2---:R-:W-:-:S05]  /*2460*/  IADD3 R28, PT, PT, R22, R21, R18 ;  /* 0x00000015161c7210 */ /* 0x004fca0007ffe012 */
[----:B------:R-:W-:-:S05]  /*2470*/  IMAD.HI R29, R28, 0x2aaaaaab, RZ ;  /* 0x2aaaaaab1c1d7827 */ /* 0x000fca00078e02ff */
[----:B------:R-:W-:-:S04]  /*2480*/  SHF.R.U32.HI R30, RZ, 0x1f, R29 ;  /* 0x0000001fff1e7819 */ /* 0x000fc8000001161d */
[----:B------:R-:W-:-:S05]  /*2490*/  LEA.HI R29, R29, R30, RZ, 0x1e ;  /* 0x0000001e1d1d7211 */ /* 0x000fca00078ff0ff */
[----:B------:R-:W-:-:S05]  /*24a0*/  IMAD R29, R29, -0x18, R28 ;  /* 0xffffffe81d1d7824 */ /* 0x000fca00078e021c */
[----:B------:R-:W-:Y:S01]  /*24b0*/  ISETP.NE.AND P0, PT, R29, R24, PT ;  /* 0x000000181d00720c */ /* 0x000fe20003f05270 */
[----:B------:R-:W-:Y:S02]  /*24c0*/  IMAD.MOV.U32 R28, RZ, RZ, R16 ;  /* 0x000000ffff1c7224 */ /* 0x000fe400078e0010 */
[----:B------:R-:W-:-:S10]  /*24d0*/  IMAD.MOV.U32 R16, RZ, RZ, R27 ;  /* 0x000000ffff107224 */ /* 0x000fd400078e001b */
[----:B------:R-:W-:Y:S05]  /*24e0*/  @!P0 BRA `(.L_x_27) ;  /* 0xfffffffc00908947 */ /* 0x000fea000383ffff */
[----:B------:R-:W-:Y:S05]  /*24f0*/  BRA `(.L_x_25) ;  /* 0x00000000006c7947 */ /* 0x000fea0003800000 */
.L_x_26:
[----:B------:R-:W0:Y:S02]  /*2500*/  LDCU.64 UR4, c[0x0][0x398] ;  /* 0x00007300ff0477ac */ /* 0x000e240008000a00 */
[----:B0-----:R-:W-:-:S04]  /*2510*/  IADD3 R18, P0, PT, R28, UR4, RZ ;  /* 0x000000041c127c10 */ /* 0x001fc8000ff1e0ff */
[----:B------:R-:W-:Y:S02]  /*2520*/  IADD3.X R19, PT, PT, R17, UR5, RZ, P0, !PT ;  /* 0x0000000511137c10 */ /* 0x000fe400087fe4ff */
[----:B------:R-:W0:Y:S03]  /*2530*/  LDC.64 R16, c[0x0][0x3b8] ;  /* 0x0000ee00ff107b82 */ /* 0x000e260000000a00 */
[----:B------:R-:W0:Y:S02]  /*2540*/  LDG.E R21, desc[UR6][R18.64] ;  /* 0x0000000612157981 */ /* 0x000e24000c1e1900 */
[----:B0-----:R-:W-:-:S06]  /*2550*/  IMAD.WIDE R20, R21, 0x4, R16 ;  /* 0x0000000415147825 */ /* 0x001fcc00078e0210 */
[----:B------:R-:W2:Y:S02]  /*2560*/  LDG.E R20, desc[UR6][R20.64] ;  /* 0x0000000614147981 */ /* 0x000ea4000c1e1900 */
[----:B--2---:R-:W-:-:S13]  /*2570*/  ISETP.NE.AND P0, PT, R20, -0x1, PT ;  /* 0xffffffff1400780c */ /* 0x004fda0003f05270 */
[----:B------:R-:W-:Y:S05]  /*2580*/  @P0 BRA `(.L_x_25) ;  /* 0x0000000000480947 */ /* 0x000fea0003800000 */
[----:B------:R-:W0:Y:S01]  /*2590*/  LDC.64 R26, c[0x0][0x3e0] ;  /* 0x0000f800ff1a7b82 */ /* 0x000e220000000a00 */
[----:B------:R-:W-:-:S07]  /*25a0*/  VIADD R9, R25, 0xffffffff ;  /* 0xffffffff19097836 */ /* 0x000fce0000000000 */
[----:B------:R-:W1:Y:S08]  /*25b0*/  LDC.64 R28, c[0x0][0x3d8] ;  /* 0x0000f600ff1c7b82 */ /* 0x000e700000000a00 */
[----:B------:R-:W2:Y:S01]  /*25c0*/  LDC.64 R20, c[0x0][0x380] ;  /* 0x0000e000ff147b82 */ /* 0x000ea20000000a00 */
[----:B0-----:R0:W-:Y:S07]  /*25d0*/  STG.E desc[UR6][R26.64], R9 ;  /* 0x000000091a007986 */ /* 0x0011ee000c101906 */
[----:B------:R-:W3:Y:S01]  /*25e0*/  LDC.64 R22, c[0x0][0x388] ;  /* 0x0000e200ff167b82 */ /* 0x000ee20000000a00 */
[----:B------:R-:W4:Y:S04]  /*25f0*/  LDG.E R19, desc[UR6][R18.64] ;  /* 0x0000000612137981 */ /* 0x000f28000c1e1900 */
[----:B-1----:R-:W2:Y:S03]  /*2600*/  LDG.E R29, desc[UR6][R28.64] ;  /* 0x000000061c1d7981 */ /* 0x002ea6000c1e1900 */
[----:B------:R-:W1:Y:S01]  /*2610*/  LDC.64 R24, c[0x0][0x390] ;  /* 0x0000e400ff187b82 */ /* 0x000e620000000a00 */
[----:B----4-:R-:W-:-:S05]  /*2620*/  IMAD.WIDE R16, R19, 0x4, R16 ;  /* 0x0000000413107825 */ /* 0x010fca00078e0210 */
[----:B--2---:R2:W-:Y:S04]  /*2630*/  STG.E desc[UR6][R16.64], R29 ;  /* 0x0000001d10007986 */ /* 0x0045e8000c101906 */
[----:B------:R-:W4:Y:S02]  /*2640*/  LDG.E R31, desc[UR6][R14.64] ;  /* 0x000000060e1f7981 */ /* 0x000f24000c1e1900 */
[----:B----4-:R-:W-:-:S04]  /*2650*/  IMAD.WIDE R20, R31, 0x4, R20 ;  /* 0x000000041f147825 */ /* 0x010fc800078e0214 */
[C---:B---3--:R-:W-:Y:S01]  /*2660*/  IMAD.WIDE R22, R31.reuse, 0x4, R22 ;  /* 0x000000041f167825 */ /* 0x048fe200078e0216 */
[----:B------:R2:W5:Y:S03]  /*2670*/  LDG.E R10, desc[UR6][R20.64] ;  /* 0x00000006140a7981 */ /* 0x000566000c1e1900 */
[----:B-1----:R-:W-:Y:S01]  /*2680*/  IMAD.WIDE R24, R31, 0x4, R24 ;  /* 0x000000041f187825 */ /* 0x002fe200078e0218 */
[----:B0-----:R2:W5:Y:S04]  /*2690*/  LDG.E R9, desc[UR6][R22.64] ;  /* 0x0000000616097981 */ /* 0x001568000c1e1900 */
[----:B------:R2:W5:Y:S02]  /*26a0*/  LDG.E R12, desc[UR6][R24.64] ;  /* 0x00000006180c7981 */ /* 0x000564000c1e1900 */
.L_x_25:
[----:B------:R-:W-:Y:S05]  /*26b0*/  BSYNC.RECONVERGENT B0 ;  /* 0x0000000000007941 */ /* 0x000fea0003800200 */
.L_x_24:
[----:B--2---:R-:W-:Y:S01]  /*26c0*/  VIADD R24, R8, 0xffffffff ;  /* 0xffffffff08187836 */ /* 0x004fe20000000000 */
[----:B------:R-:W0:Y:S01]  /*26d0*/  LDCU.64 UR16, c[0x0][0x390] ;  /* 0x00007200ff1077ac */ /* 0x000e220008000a00 */
[----:B------:R-:W-:Y:S03]  /*26e0*/  BSSY.RECONVERGENT B0, `(.L_x_28) ;  /* 0x000005a000007945 */ /* 0x000fe60003800200 */
[----:B-----5:R-:W-:Y:S01]  /*26f0*/  ISETP.NE.AND P0, PT, R24, R9, PT ;  /* 0x000000091800720c */ /* 0x020fe20003f05270 */
[----:B------:R-:W1:Y:S03]  /*2700*/  LDCU.128 UR12, c[0x0][0x380] ;  /* 0x00007000ff0c77ac */ /* 0x000e660008000c00 */
[----:B------:R-:W-:-:S04]  /*2710*/  ISETP.EQ.AND P0, PT, R7, R10, !P0 ;  /* 0x0000000a0700720c */ /* 0x000fc80004702270 */
[----:B------:R-:W-:-:S13]  /*2720*/  ISETP.EQ.AND P0, PT, R11, R12, P0 ;  /* 0x0000000c0b00720c */ /* 0x000fda0000702270 */
[----:B01----:R-:W-:Y:S05]  /*2730*/  @!P0 BRA `(.L_x_29) ;  /* 0x0000000400508947 */ /* 0x003fea0003800000 */
        /* <DEDUP_REMOVED lines=10> */
[----:B------:R-:W-:-:S06]  /*27e0*/  LEA R13, R13, UR4, 0x2 ;  /* 0x000000040d0d7c11 */ /* 0x000fcc000f8e10ff */
        /* <DEDUP_REMOVED lines=22> */
.L_x_31:
[----:B------:R-:W-:Y:S02]  /*2950*/  ISETP.NE.AND P0, PT, R21, R24, PT ;  /* 0x000000181500720c */ /* 0x000fe40003f05270 */
[----:B------:R-:W-:Y:S02]  /*2960*/  ISETP.EQ.AND P1, PT, R22, R11, PT ;  /* 0x0000000b1600720c */ /* 0x000fe40003f22270 */
[----:B------:R-:W-:-:S13]  /*2970*/  ISETP.EQ.AND P0, PT, R18, R7, !P0 ;  /* 0x000000071200720c */ /* 0x000fda0004702270 */
[----:B------:R-:W-:Y:S05]  /*2980*/  @P0 BRA P1, `(.L_x_30) ;  /* 0x0000000000540947 */ /* 0x000fea0000800000 */
[----:B------:R-:W-:-:S13]  /*2990*/  ISETP.NE.AND P0, PT, R13, R2, PT ;  /* 0x000000020d00720c */ /* 0x000fda0003f05270 */
        /* <DEDUP_REMOVED lines=18> */
[----:B------:R-:W-:Y:S05]  /*2ac0*/  @!P0 BRA `(.L_x_31) ;  /* 0xfffffffc00a08947 */ /* 0x000fea000383ffff */
[----:B------:R-:W-:Y:S05]  /*2ad0*/  BRA `(.L_x_29) ;  /* 0x0000000000687947 */ /* 0x000fea0003800000 */
.L_x_30:
        /* <DEDUP_REMOVED lines=9> */
[----:B------:R-:W0:Y:S08]  /*2b70*/  LDC.64 R24, c[0x0][0x3e0] ;  /* 0x0000f800ff187b82 */ /* 0x000e300000000a00 */
[----:B------:R-:W1:Y:S08]  /*2b80*/  LDC.64 R26, c[0x0][0x3d8] ;  /* 0x0000f600ff1a7b82 */ /* 0x000e700000000a00 */
[----:B------:R-:W2:Y:S01]  /*2b90*/  LDC.64 R28, c[0x0][0x390] ;  /* 0x0000e400ff1c7b82 */ /* 0x000ea20000000a00 */
[----:B0-----:R2:W-:Y:S07]  /*2ba0*/  STG.E desc[UR6][R24.64+0x4], R13 ;  /* 0x0000040d18007986 */ /* 0x0015ee000c101906 */
[----:B------:R-:W0:Y:S01]  /*2bb0*/  LDC.64 R20, c[0x0][0x380] ;  /* 0x0000e000ff147b82 */ /* 0x000e220000000a00 */
[----:B------:R-:W3:Y:S04]  /*2bc0*/  LDG.E R19, desc[UR6][R18.64] ;  /* 0x0000000612137981 */ /* 0x000ee8000c1e1900 */
[----:B-1----:R-:W4:Y:S03]  /*2bd0*/  LDG.E R27, desc[UR6][R26.64] ;  /* 0x000000061a1b7981 */ /* 0x002f26000c1e1900 */
[----:B------:R-:W1:Y:S01]  /*2be0*/  LDC.64 R22, c[0x0][0x388] ;  /* 0x0000e200ff167b82 */ /* 0x000e620000000a00 */
[----:B---3--:R-:W-:-:S05]  /*2bf0*/  IMAD.WIDE R16, R19, 0x4, R16 ;  /* 0x0000000413107825 */ /* 0x008fca00078e0210 */
[----:B----4-:R3:W-:Y:S04]  /*2c00*/  STG.E desc[UR6][R16.64], R27 ;  /* 0x0000001b10007986 */ /* 0x0107e8000c101906 */
[----:B------:R-:W2:Y:S02]  /*2c10*/  LDG.E R9, desc[UR6][R14.64] ;  /* 0x000000060e097981 */ /* 0x000ea4000c1e1900 */
[----:B--2---:R-:W-:-:S04]  /*2c20*/  IMAD.WIDE R12, R9, 0x4, R28 ;  /* 0x00000004090c7825 */ /* 0x004fc800078e021c */
[C---:B0-----:R-:W-:Y:S02]  /*2c30*/  IMAD.WIDE R20, R9.reuse, 0x4, R20 ;  /* 0x0000000409147825 */ /* 0x041fe400078e0214 */
[----:B------:R3:W5:Y:S02]  /*2c40*/  LDG.E R12, desc[UR6][R12.64] ;  /* 0x000000060c0c7981 */ /* 0x000764000c1e1900 */
[----:B-1----:R-:W-:Y:S02]  /*2c50*/  IMAD.WIDE R22, R9, 0x4, R22 ;  /* 0x0000000409167825 */ /* 0x002fe400078e0216 */
[----:B------:R3:W5:Y:S04]  /*2c60*/  LDG.E R10, desc[UR6][R20.64] ;  /* 0x00000006140a7981 */ /* 0x000768000c1e1900 */
[----:B------:R3:W5:Y:S02]  /*2c70*/  LDG.E R9, desc[UR6][R22.64] ;  /* 0x0000000616097981 */ /* 0x000764000c1e1900 */
.L_x_29:
[----:B------:R-:W-:Y:S05]  /*2c80*/  BSYNC.RECONVERGENT B0 ;  /* 0x0000000000007941 */ /* 0x000fea0003800200 */
.L_x_28:
[----:B------:R-:W-:Y:S01]  /*2c90*/  VIADD R25, R7, 0x1 ;  /* 0x0000000107197836 */ /* 0x000fe20000000000 */
[----:B-----5:R-:W-:Y:S01]  /*2ca0*/  ISETP.NE.AND P0, PT, R8, R9, PT ;  /* 0x000000090800720c */ /* 0x020fe20003f05270 */
[----:B------:R-:W0:Y:S01]  /*2cb0*/  LDCU.64 UR16, c[0x0][0x390] ;  /* 0x00007200ff1077ac */ /* 0x000e220008000a00 */
[----:B------:R-:W-:Y:S02]  /*2cc0*/  BSSY.RECONVERGENT B0, `(.L_x_32) ;  /* 0x000005a000007945 */ /* 0x000fe40003800200 */
[----:B------:R-:W-:Y:S01]  /*2cd0*/  ISETP.EQ.AND P0, PT, R25, R10, !P0 ;  /* 0x0000000a1900720c */ /* 0x000fe20004702270 */
[----:B------:R-:W1:Y:S03]  /*2ce0*/  LDCU.128 UR12, c[0x0][0x380] ;  /* 0x00007000ff0c77ac */ /* 0x000e660008000c00 */
[----:B------:R-:W-:-:S13]  /*2cf0*/  ISETP.EQ.AND P0, PT, R11, R12, P0 ;  /* 0x0000000c0b00720c */ /* 0x000fda0000702270 */
[----:B0-----:R-:W-:Y:S05]  /*2d00*/  @!P0 BRA `(.L_x_33) ;  /* 0x0000000400548947 */ /* 0x001fea0003800000 */
[----:B------:R-:W-:Y:S01]  /*2d10*/  VIADD R24, R8, 0x1 ;  /* 0x0000000108187836 */ /* 0x000fe20000000000 */
[----:B------:R-:W0:Y:S01]  /*2d20*/  S2UR UR5, SR_CgaCtaId ;  /* 0x00000000000579c3 */ /* 0x000e220000008800 */
[----:B---3--:R-:W-:Y:S01]  /*2d30*/  IMAD R17, R0, 0x18, RZ ;  /* 0x0000001800117824 */ /* 0x008fe200078e02ff */
[----:B------:R-:W-:Y:S02]  /*2d40*/  UMOV UR4, 0x400 ;  /* 0x0000040000047882 */ /* 0x000fe40000000000 */
[----:B------:R-:W-:-:S05]  /*2d50*/  IADD3 R24, PT, PT, R11, R24, R7 ;  /* 0x000000180b187210 */ /* 0x000fca0007ffe007 */
        /* <DEDUP_REMOVED lines=12> */
[----:B------:R-:W2:Y:S02]  /*2e20*/  LDCU.64 UR4, c[0x0][0x390] ;  /* 0x00007200ff0477ac */ /* 0x000ea40008000a00 */
[C---:B0-----:R-:W-:Y:S02]  /*2e30*/  IADD3 R20, P1, PT, R16.reuse, UR10, RZ ;  /* 0x0000000a10147c10 */ /* 0x041fe4000ff3e0ff */
[C---:B------:R-:W-:Y:S02]  /*2e40*/  IADD3 R18, P0, PT, R16.reuse, UR8, RZ ;  /* 0x0000000810127c10 */ /* 0x040fe4000ff1e0ff */
[----:B--2---:R-:W-:Y:S02]  /*2e50*/  IADD3 R22, P2, PT, R16, UR4, RZ ;  /* 0x0000000410167c10 */ /* 0x004fe4000ff5e0ff */
        /* <DEDUP_REMOVED lines=13> */
.L_x_35:
        /* <DEDUP_REMOVED lines=8> */
[C---:B-1----:R-:W-:Y:S02]  /*2fb0*/  IADD3 R20, P1, PT, R16.reuse, UR14, RZ ;  /* 0x0000000e10147c10 */ /* 0x042fe4000ff3e0ff */
        /* <DEDUP_REMOVED lines=16> */
.L_x_34:
        /* <DEDUP_REMOVED lines=10> */
[----:B------:R-:W2:Y:S08]  /*3160*/  LDC.64 R28, c[0x0][0x3d8] ;  /* 0x0000f600ff1c7b82 */ /* 0x000eb00000000a00 */
[----:B------:R-:W3:Y:S01]  /*3170*/  LDC.64 R30, c[0x0][0x390] ;  /* 0x0000e400ff1e7b82 */ /* 0x000ee20000000a00 */
[----:B0-----:R3:W-:Y:S07]  /*3180*/  STG.E desc[UR6][R26.64+0x8], R13 ;  /* 0x0000080d1a007986 */ /* 0x0017ee000c101906 */
[----:B------:R-:W0:Y:S01]  /*3190*/  LDC.64 R20, c[0x0][0x380] ;  /* 0x0000e000ff147b82 */ /* 0x000e220000000a00 */
[----:B------:R-:W4:Y:S04]  /*31a0*/  LDG.E R19, desc[UR6][R18.64] ;  /* 0x0000000612137981 */ /* 0x000f28000c1e1900 */
[----:B--2---:R-:W2:Y:S03]  /*31b0*/  LDG.E R29, desc[UR6][R28.64] ;  /* 0x000000061c1d7981 */ /* 0x004ea6000c1e1900 */
[----:B------:R-:W1:Y:S01]  /*31c0*/  LDC.64 R22, c[0x0][0x388] ;  /* 0x0000e200ff167b82 */ /* 0x000e620000000a00 */
[----:B----4-:R-:W-:-:S05]  /*31d0*/  IMAD.WIDE R16, R19, 0x4, R16 ;  /* 0x0000000413107825 */ /* 0x010fca00078e0210 */
[----:B--2---:R2:W-:Y:S04]  /*31e0*/  STG.E desc[UR6][R16.64], R29 ;  /* 0x0000001d10007986 */ /* 0x0045e8000c101906 */
[----:B------:R-:W3:Y:S02]  /*31f0*/  LDG.E R9, desc[UR6][R14.64] ;  /* 0x000000060e097981 */ /* 0x000ee4000c1e1900 */
[----:B---3--:R-:W-:-:S04]  /*3200*/  IMAD.WIDE R12, R9, 0x4, R30 ;  /* 0x00000004090c7825 */ /* 0x008fc800078e021e */
[C---:B0-----:R-:W-:Y:S02]  /*3210*/  IMAD.WIDE R20, R9.reuse, 0x4, R20 ;  /* 0x0000000409147825 */ /* 0x041fe400078e0214 */
[----:B------:R2:W5:Y:S02]  /*3220*/  LDG.E R12, desc[UR6][R12.64] ;  /* 0x000000060c0c7981 */ /* 0x000564000c1e1900 */
[----:B-1----:R-:W-:Y:S02]  /*3230*/  IMAD.WIDE R22, R9, 0x4, R22 ;  /* 0x0000000409167825 */ /* 0x002fe400078e0216 */
[----:B------:R2:W5:Y:S04]  /*3240*/  LDG.E R10, desc[UR6][R20.64] ;  /* 0x00000006140a7981 */ /* 0x000568000c1e1900 */
[----:B------:R2:W5:Y:S02]  /*3250*/  LDG.E R9, desc[UR6][R22.64] ;  /* 0x0000000616097981 */ /* 0x000564000c1e1900 */
.L_x_33:
[----:B-1----:R-:W-:Y:S05]  /*3260*/  BSYNC.RECONVERGENT B0 ;  /* 0x0000000000007941 */ /* 0x002fea0003800200 */
.L_x_32:
[----:B------:R-:W-:Y:S01]  /*3270*/  VIADD R24, R8, 0x1 ;  /* 0x0000000108187836 */ /* 0x000fe20000000000 */
[----:B------:R-:W0:Y:S01]  /*3280*/  LDCU.64 UR16, c[0x0][0x390] ;  /* 0x00007200ff1077ac */ /* 0x000e220008000a00 */
[----:B------:R-:W-:Y:S01]  /*3290*/  BSSY.RECONVERGENT B0, `(.L_x_36) ;  /* 0x000005a000007945 */ /* 0x000fe20003800200 */
[----:B--23--:R-:W-:Y:S02]  /*32a0*/  IMAD R13, R0, 0x18, RZ ;  /* 0x00000018000d7824 */ /* 0x00cfe400078e02ff */
[----:B-----5:R-:W-:Y:S01]  /*32b0*/  ISETP.NE.AND P0, PT, R24, R9, PT ;  /* 0x000000091800720c */ /* 0x020fe20003f05270 */
[----:B------:R-:W1:Y:S03]  /*32c0*/  LDCU.128 UR12, c[0x0][0x380] ;  /* 0x00007000ff0c77ac */ /* 0x000e660008000c00 */
[----:B------:R-:W-:-:S04]  /*32d0*/  ISETP.EQ.AND P0, PT, R7, R10, !P0 ;  /* 0x0000000a0700720c */ /* 0x000fc80004702270 */
[----:B------:R-:W-:-:S13]  /*32e0*/  ISETP.EQ.AND P0, PT, R11, R12, P0 ;  /* 0x0000000c0b00720c */ /* 0x000fda0000702270 */
[----:B01----:R-:W-:Y:S05]  /*32f0*/  @!P0 BRA `(.L_x_37) ;  /* 0x00000004004c8947 */ /* 0x003fea0003800000 */
[----:B------:R-:W0:Y:S01]  /*3300*/  S2UR UR5, SR_CgaCtaId ;  /* 0x00000000000579c3 */ /* 0x000e220000008800 */
[----:B------:R-:W-:Y:S01]  /*3310*/  IADD3 R25, PT, PT, R11, R25, R8 ;  /* 0x000000190b197210 */ /* 0x000fe20007ffe008 */
[----:B------:R-:W-:-:S04]  /*3320*/  UMOV UR4, 0x400 ;  /* 0x0000040000047882 */ /* 0x000fc80000000000 */
        /* <DEDUP_REMOVED lines=29> */
.L_x_39:
        /* <DEDUP_REMOVED lines=25> */
.L_x_38:
        /* <DEDUP_REMOVED lines=13> */
[----:B------:R-:W3:Y:S01]  /*3760*/  LDC.64 R22, c[0x0][0x388] ;  /* 0x0000e200ff167b82 */ /* 0x000ee20000000a00 */
[----:B------:R-:W4:Y:S04]  /*3770*/  LDG.E R19, desc[UR6][R18.64] ;  /* 0x0000000612137981 */ /* 0x000f28000c1e1900 */
[----:B-1----:R-:W2:Y:S03]  /*3780*/  LDG.E R29, desc[UR6][R28.64] ;  /* 0x000000061c1d7981 */ /* 0x002ea6000c1e1900 */
[----:B------:R-:W0:Y:S01]  /*3790*/  LDC.64 R30, c[0x0][0x390] ;  /* 0x0000e400ff1e7b82 */ /* 0x000e220000000a00 */
[----:B----4-:R-:W-:-:S05]  /*37a0*/  IMAD.WIDE R16, R19, 0x4, R16 ;  /* 0x0000000413107825 */ /* 0x010fca00078e0210 */
[----:B--2---:R1:W-:Y:S04]  /*37b0*/  STG.E desc[UR6][R16.64], R29 ;  /* 0x0000001d10007986 */ /* 0x0043e8000c101906 */
[----:B------:R-:W2:Y:S02]  /*37c0*/  LDG.E R9, desc[UR6][R14.64] ;  /* 0x000000060e097981 */ /* 0x000ea4000c1e1900 */
[----:B--2---:R-:W-:-:S04]  /*37d0*/  IMAD.WIDE R20, R9, 0x4, R20 ;  /* 0x0000000409147825 */ /* 0x004fc800078e0214 */
[C---:B---3--:R-:W-:Y:S01]  /*37e0*/  IMAD.WIDE R22, R9.reuse, 0x4, R22 ;  /* 0x0000000409167825 */ /* 0x048fe200078e0216 */
[----:B------:R1:W5:Y:S03]  /*37f0*/  LDG.E R10, desc[UR6][R20.64] ;  /* 0x00000006140a7981 */ /* 0x000366000c1e1900 */
[----:B0-----:R-:W-:Y:S02]  /*3800*/  IMAD.WIDE R24, R9, 0x4, R30 ;  /* 0x0000000409187825 */ /* 0x001fe400078e021e */
[----:B------:R1:W5:Y:S04]  /*3810*/  LDG.E R9, desc[UR6][R22.64] ;  /* 0x0000000616097981 */ /* 0x000368000c1e1900 */
[----:B------:R1:W5:Y:S02]  /*3820*/  LDG.E R12, desc[UR6][R24.64] ;  /* 0x00000006180c7981 */ /* 0x000364000c1e1900 */
.L_x_37:
[----:B------:R-:W-:Y:S05]  /*3830*/  BSYNC.RECONVERGENT B0 ;  /* 0x0000000000007941 */ /* 0x000fea0003800200 */
.L_x_36:
[----:B-----5:R-:W-:Y:S01]  /*3840*/  ISETP.NE.AND P0, PT, R8, R9, PT ;  /* 0x000000090800720c */ /* 0x020fe20003f05270 */
[----:B------:R-:W-:Y:S01]  /*3850*/  VIADD R27, R11, 0x1 ;  /* 0x000000010b1b7836 */ /* 0x000fe20000000000 */
[----:B------:R-:W0:Y:S01]  /*3860*/  LDCU.64 UR16, c[0x0][0x390] ;  /* 0x00007200ff1077ac */ /* 0x000e220008000a00 */
[----:B------:R-:W-:Y:S01]  /*3870*/  BSSY.RECONVERGENT B0, `(.L_x_40) ;  /* 0x0000058000007945 */ /* 0x000fe20003800200 */
[----:B------:R-:W-:Y:S01]  /*3880*/  ISETP.EQ.AND P0, PT, R7, R10, !P0 ;  /* 0x0000000a0700720c */ /* 0x000fe20004702270 */
[----:B------:R-:W2:Y:S03]  /*3890*/  LDCU.128 UR12, c[0x0][0x380] ;  /* 0x00007000ff0c77ac */ /* 0x000ea60008000c00 */
[----:B------:R-:W-:-:S13]  /*38a0*/  ISETP.EQ.AND P0, PT, R27, R12, P0 ;  /* 0x0000000c1b00720c */ /* 0x000fda0000702270 */
[----:B0-----:R-:W-:Y:S05]  /*38b0*/  @!P0 BRA `(.L_x_41) ;  /* 0x00000004004c8947 */ /* 0x001fea0003800000 */
[----:B------:R-:W0:Y:S01]  /*38c0*/  S2UR UR5, SR_CgaCtaId ;  /* 0x00000000000579c3 */ /* 0x000e220000008800 */
[----:B-1----:R-:W-:Y:S01]  /*38d0*/  IADD3 R24, PT, PT, R27, R8, R7 ;  /* 0x000000081b187210 */ /* 0x002fe20007ffe007 */
        /* <DEDUP_REMOVED lines=20> */
[----:B------:R-:W3:Y:S04]  /*3a20*/  LDG.E R21, desc[UR6][R20.64] ;  /* 0x0000000614157981 */ /* 0x000ee8000c1e1900 */
[----:B------:R-:W3:Y:S04]  /*3a30*/  LDG.E R18, desc[UR6][R18.64] ;  /* 0x0000000612127981 */ /* 0x000ee8000c1e1900 */
[----:B------:R-:W3:Y:S02]  /*3a40*/  LDG.E R22, desc[UR6][R22.64] ;  /* 0x0000000616167981 */ /* 0x000ee4000c1e1900 */
[----:B---3--:R-:W-:-:S05]  /*3a50*/  IADD3 R26, PT, PT, R22, R21, R18 ;  /* 0x00000015161a7210 */ /* 0x008fca0007ffe012 */
[----:B------:R-:W-:-:S05]  /*3a60*/  IMAD.HI R28, R26, 0x2aaaaaab, RZ ;  /* 0x2aaaaaab1a1c7827 */ /* 0x000fca00078e02ff */
[----:B------:R-:W-:-:S04]  /*3a70*/  SHF.R.U32.HI R29, RZ, 0x1f, R28 ;  /* 0x0000001fff1d7819 */ /* 0x000fc8000001161c */
[----:B------:R-:W-:-:S05]  /*3a80*/  LEA.HI R29, R28, R29, RZ, 0x1e ;  /* 0x0000001d1c1d7211 */ /* 0x000fca00078ff0ff */
[----:B------:R-:W-:-:S05]  /*3a90*/  IMAD R29, R29, -0x18, R26 ;  /* 0xffffffe81d1d7824 */ /* 0x000fca00078e021a */
[----:B------:R-:W-:-:S13]  /*3aa0*/  ISETP.NE.AND P0, PT, R29, R24, PT ;  /* 0x000000181d00720c */ /* 0x000fda0003f05270 */
[----:B------:R-:W-:Y:S05]  /*3ab0*/  @P0 BRA `(.L_x_41) ;  /* 0x0000000000cc0947 */ /* 0x000fea0003800000 */
.L_x_43:
        /* <DEDUP_REMOVED lines=8> */
[C---:B--2---:R-:W-:Y:S02]  /*3b40*/  IADD3 R20, P1, PT, R16.reuse, UR14, RZ ;  /* 0x0000000e10147c10 */ /* 0x044fe4000ff3e0ff */
        /* <DEDUP_REMOVED lines=16> */
.L_x_42:
[----:B------:R-:W0:Y:S02]  /*3c50*/  LDCU.64 UR4, c[0x0][0x398] ;  /* 0x00007300ff0477ac */ /* 0x000e240008000a00 */
[----:B0-----:R-:W-:-:S04]  /*3c60*/  IADD3 R18, P0, PT, R16, UR4, RZ ;  /* 0x0000000410127c10 */ /* 0x001fc8000ff1e0ff */
[----:B------:R-:W-:Y:S02]  /*3c70*/  IADD3.X R19, PT, PT, R17, UR5, RZ, P0, !PT ;  /* 0x0000000511137c10 */ /* 0x000fe400087fe4ff */
[----:B------:R-:W0:Y:S03]  /*3c80*/  LDC.64 R16, c[0x0][0x3b8] ;  /* 0x0000ee00ff107b82 */ /* 0x000e260000000a00 */
[----:B------:R-:W0:Y:S02]  /*3c90*/  LDG.E R21, desc[UR6][R18.64] ;  /* 0x0000000612157981 */ /* 0x000e24000c1e1900 */
[----:B0-----:R-:W-:-:S06]  /*3ca0*/  IMAD.WIDE R20, R21, 0x4, R16 ;  /* 0x0000000415147825 */ /* 0x001fcc00078e0210 */
[----:B------:R-:W3:Y:S02]  /*3cb0*/  LDG.E R20, desc[UR6][R20.64] ;  /* 0x0000000614147981 */ /* 0x000ee4000c1e1900 */
[----:B---3--:R-:W-:-:S13]  /*3cc0*/  ISETP.NE.AND P0, PT, R20, -0x1, PT ;  /* 0xffffffff1400780c */ /* 0x008fda0003f05270 */
[----:B------:R-:W-:Y:S05]  /*3cd0*/  @P0 BRA `(.L_x_41) ;  /* 0x0000000000440947 */ /* 0x000fea0003800000 */
[----:B------:R-:W0:Y:S08]  /*3ce0*/  LDC.64 R26, c[0x0][0x3e0] ;  /* 0x0000f800ff1a7b82 */ /* 0x000e300000000a00 */
[----:B------:R-:W1:Y:S08]  /*3cf0*/  LDC.64 R28, c[0x0][0x3d8] ;  /* 0x0000f600ff1c7b82 */ /* 0x000e700000000a00 */
[----:B------:R-:W3:Y:S01]  /*3d00*/  LDC.64 R20, c[0x0][0x380] ;  /* 0x0000e000ff147b82 */ /* 0x000ee20000000a00 */
[----:B0-----:R0:W-:Y:S07]  /*3d10*/  STG.E desc[UR6][R26.64+0x10], R25 ;  /* 0x000010191a007986 */ /* 0x0011ee000c101906 */
[----:B------:R-:W4:Y:S01]  /*3d20*/  LDC.64 R22, c[0x0][0x388] ;  /* 0x0000e200ff167b82 */ /* 0x000f220000000a00 */
[----:B------:R-:W2:Y:S04]  /*3d30*/  LDG.E R19, desc[UR6][R18.64] ;  /* 0x0000000612137981 */ /* 0x000ea8000c1e1900 */
[----:B-1----:R-:W3:Y:S03]  /*3d40*/  LDG.E R29, desc[UR6][R28.64] ;  /* 0x000000061c1d7981 */ /* 0x002ee6000c1e1900 */
[----:B------:R-:W0:Y:S01]  /*3d50*/  LDC.64 R30, c[0x0][0x390] ;  /* 0x0000e400ff1e7b82 */ /* 0x000e220000000a00 */
[----:B--2---:R-:W-:-:S05]  /*3d60*/  IMAD.WIDE R16, R19, 0x4, R16 ;  /* 0x0000000413107825 */ /* 0x004fca00078e0210 */
[----:B---3--:R3:W-:Y:S04]  /*3d70*/  STG.E desc[UR6][R16.64], R29 ;  /* 0x0000001d10007986 */ /* 0x0087e8000c101906 */
[----:B------:R-:W2:Y:S02]  /*3d80*/  LDG.E R9, desc[UR6][R14.64] ;  /* 0x000000060e097981 */ /* 0x000ea4000c1e1900 */
[----:B--2---:R-:W-:-:S04]  /*3d90*/  IMAD.WIDE R20, R9, 0x4, R20 ;  /* 0x0000000409147825 */ /* 0x004fc800078e0214 */
[C---:B----4-:R-:W-:Y:S01]  /*3da0*/  IMAD.WIDE R22, R9.reuse, 0x4, R22 ;  /* 0x0000000409167825 */ /* 0x050fe200078e0216 */
[----:B------:R3:W5:Y:S03]  /*3db0*/  LDG.E R10, desc[UR6][R20.64] ;  /* 0x00000006140a7981 */ /* 0x000766000c1e1900 */
[----:B0-----:R-:W-:Y:S02]  /*3dc0*/  IMAD.WIDE R24, R9, 0x4, R30 ;  /* 0x0000000409187825 */ /* 0x001fe400078e021e */
[----:B------:R3:W5:Y:S04]  /*3dd0*/  LDG.E R9, desc[UR6][R22.64] ;  /* 0x0000000616097981 */ /* 0x000768000c1e1900 */
[----:B------:R3:W5:Y:S02]  /*3de0*/  LDG.E R12, desc[UR6][R24.64] ;  /* 0x00000006180c7981 */ /* 0x000764000c1e1900 */
.L_x_41:
[----:B--2---:R-:W-:Y:S05]  /*3df0*/  BSYNC.RECONVERGENT B0 ;  /* 0x0000000000007941 */ /* 0x004fea0003800200 */
.L_x_40:
        /* <DEDUP_REMOVED lines=23> */
[----:B------:R-:W4:Y:S02]  /*3f70*/  LDCU.64 UR4, c[0x0][0x390] ;  /* 0x00007200ff0477ac */ /* 0x000f240008000a00 */
[C---:B0-----:R-:W-:Y:S02]  /*3f80*/  IADD3 R18, P1, PT, R12.reuse, UR10, RZ ;  /* 0x0000000a0c127c10 */ /* 0x041fe4000ff3e0ff */
[C---:B-1-3--:R-:W-:Y:S02]  /*3f90*/  IADD3 R16, P0, PT, R12.reuse, UR8, RZ ;  /* 0x000000080c107c10 */ /* 0x04afe4000ff1e0ff */
[----:B----4-:R-:W-:Y:S02]  /*3fa0*/  IADD3 R20, P2, PT, R12, UR4, RZ ;  /* 0x000000040c147c10 */ /* 0x010fe4000ff5e0ff */
        /* <DEDUP_REMOVED lines=13> */
.L_x_47:
        /* <DEDUP_REMOVED lines=25> */
.L_x_46:
[----:B------:R-:W0:Y:S01]  /*4210*/  LDCU.64 UR4, c[0x0][0x398] ;  /* 0x00007300ff0477ac */ /* 0x000e220008000a00 */
[----:B------:R-:W1:Y:S01]  /*4220*/  LDC.64 R16, c[0x0][0x3b8] ;  /* 0x0000ee00ff107b82 */ /* 0x000e620000000a00 */
[----:B0-----:R-:W-:-:S04]  /*4230*/  IADD3 R12, P0, PT, R12, UR4, RZ ;  /* 0x000000040c0c7c10 */ /* 0x001fc8000ff1e0ff */
[----:B------:R-:W-:-:S05]  /*4240*/  IADD3.X R13, PT, PT, R13, UR5, RZ, P0, !PT ;  /* 0x000000050d0d7c10 */ /* 0x000fca00087fe4ff */
[----:B------:R-:W1:Y:S02]  /*4250*/  LDG.E R11, desc[UR6][R12.64] ;  /* 0x000000060c0b7981 */ /* 0x000e64000c1e1900 */
[----:B-1----:R-:W-:-:S06]  /*4260*/  IMAD.WIDE R10, R11, 0x4, R16 ;  /* 0x000000040b0a7825 */ /* 0x002fcc00078e0210 */
[----:B------:R-:W3:Y:S02]  /*4270*/  LDG.E R10, desc[UR6][R10.64] ;  /* 0x000000060a0a7981 */ /* 0x000ee4000c1e1900 */
[----:B---3--:R-:W-:-:S13]  /*4280*/  ISETP.NE.AND P0, PT, R10, -0x1, PT ;  /* 0xffffffff0a00780c */ /* 0x008fda0003f05270 */
[----:B------:R-:W-:Y:S05]  /*4290*/  @P0 BRA `(.L_x_45) ;  /* 0x00000000001c0947 */ /* 0x000fea0003800000 */
[----:B------:R-:W0:Y:S08]  /*42a0*/  LDC.64 R18, c[0x0][0x3e0] ;  /* 0x0000f800ff127b82 */ /* 0x000e300000000a00 */
[----:B------:R-:W1:Y:S01]  /*42b0*/  LDC.64 R20, c[0x0][0x3d8] ;  /* 0x0000f600ff147b82 */ /* 0x000e620000000a00 */
[----:B0-----:R0:W-:Y:S04]  /*42c0*/  STG.E desc[UR6][R18.64+0x14], R9 ;  /* 0x0000140912007986 */ /* 0x0011e8000c101906 */
[----:B------:R-:W3:Y:S04]  /*42d0*/  LDG.E R11, desc[UR6][R12.64] ;  /* 0x000000060c0b7981 */ /* 0x000ee8000c1e1900 */
[----:B-1----:R-:W4:Y:S01]  /*42e0*/  LDG.E R21, desc[UR6][R20.64] ;  /* 0x0000000614157981 */ /* 0x002f22000c1e1900 */
[----:B---3--:R-:W-:-:S05]  /*42f0*/  IMAD.WIDE R10, R11, 0x4, R16 ;  /* 0x000000040b0a7825 */ /* 0x008fca00078e0210 */
[----:B----4-:R0:W-:Y:S02]  /*4300*/  STG.E desc[UR6][R10.64], R21 ;  /* 0x000000150a007986 */ /* 0x0101e4000c101906 */
.L_x_45:
[----:B--2---:R-:W-:Y:S05]  /*4310*/  BSYNC.RECONVERGENT B0 ;  /* 0x0000000000007941 */ /* 0x004fea0003800200 */
.L_x_44:
[----:B------:R-:W-:Y:S01]  /*4320*/  BAR.SYNC.DEFER_BLOCKING 0x0 ;  /* 0x0000000000007b1d */ /* 0x000fe20000010000 */
[----:B------:R-:W-:-:S05]  /*4330*/  ISETP.NE.AND P0, PT, R0, RZ, PT ;  /* 0x000000ff0000720c */ /* 0x000fca0003f05270 */
[----:B------:R-:W-:Y:S08]  /*4340*/  BSSY.RECONVERGENT B0, `(.L_x_48) ;  /* 0x0000043000007945 */ /* 0x000ff00003800200 */
[----:B------:R-:W-:Y:S05]  /*4350*/  @P0 BRA `(.L_x_49) ;  /* 0x0000000400040947 */ /* 0x000fea0003800000 */
[----:B0-----:R-:W0:Y:S02]  /*4360*/  LDC.64 R8, c[0x0][0x3e0] ;  /* 0x0000f800ff087b82 */ /* 0x001e240000000a00 */
[----:B0-----:R-:W2:Y:S02]  /*4370*/  LDG.E R7, desc[UR6][R8.64] ;  /* 0x0000000608077981 */ /* 0x001ea4000c1e1900 */
[----:B--2---:R-:W-:-:S13]  /*4380*/  ISETP.NE.AND P0, PT, R7, -0x1, PT ;  /* 0xffffffff0700780c */ /* 0x004fda0003f05270 */
[----:B------:R-:W0:Y:S08]  /*4390*/  @P0 LDC.64 R12, c[0x0][0x3d0] ;  /* 0x0000f400ff0c0b82 */ /* 0x000e300000000a00 */
[----:B------:R-:W2:Y:S01]  /*43a0*/  @P0 LDC.64 R10, c[0x0][0x3c0] ;  /* 0x0000f000ff0a0b82 */ /* 0x000ea20000000a00 */
[----:B0-----:R-:W4:Y:S02]  /*43b0*/  @P0 LDG.E R7, desc[UR6][R12.64] ;  /* 0x000000060c070981 */ /* 0x001f24000c1e1900 */
[----:B----4-:R-:W-:-:S05]  /*43c0*/  @P0 VIADD R19, R7, 0x1 ;  /* 0x0000000107130836 */ /* 0x010fca0000000000 */
[----:B------:R0:W-:Y:S04]  /*43d0*/  @P0 STG.E desc[UR6][R12.64], R19 ;  /* 0x000000130c000986 */ /* 0x0001e8000c101906 */
[----:B-1-3--:R-:W3:Y:S01]  /*43e0*/  @P0 LDG.E R21, desc[UR6][R8.64] ;  /* 0x0000000608150981 */ /* 0x00aee2000c1e1900 */
[----:B--2---:R-:W-:-:S05]  /*43f0*/  @P0 IMAD.WIDE R10, R7, 0x4, R10 ;  /* 0x00000004070a0825 */ /* 0x004fca00078e020a */
[----:B---3--:R1:W-:Y:S04]  /*4400*/  @P0 STG.E desc[UR6][R10.64+0x4], R21 ;  /* 0x000004150a000986 */ /* 0x0083e8000c101906 */
[----:B------:R-:W2:Y:S02]  /*4410*/  LDG.E R7, desc[UR6][R8.64+0x4] ;  /* 0x0000040608077981 */ /* 0x000ea4000c1e1900 */
[----:B--2---:R-:W-:-:S13]  /*4420*/  ISETP.NE.AND P0, PT, R7, -0x1, PT ;  /* 0xffffffff0700780c */ /* 0x004fda0003f05270 */
[----:B------:R-:W2:Y:S08]  /*4430*/  @P0 LDC.64 R16, c[0x0][0x3d0] ;  /* 0x0000f400ff100b82 */ /* 0x000eb00000000a00 */
[----:B0-----:R-:W0:Y:S01]  /*4440*/  @P0 LDC.64 R12, c[0x0][0x3c0] ;  /* 0x0000f000ff0c0b82 */ /* 0x001e220000000a00 */
[----:B--2---:R-:W2:Y:S02]  /*4450*/  @P0 LDG.E R7, desc[UR6][R16.64] ;  /* 0x0000000610070981 */ /* 0x004ea4000c1e1900 */
[----:B--2---:R-:W-:-:S05]  /*4460*/  @P0 VIADD R23, R7, 0x1 ;  /* 0x0000000107170836 */ /* 0x004fca0000000000 */
[----:B------:R2:W-:Y:S04]  /*4470*/  @P0 STG.E desc[UR6][R16.64], R23 ;  /* 0x0000001710000986 */ /* 0x0005e8000c101906 */
[----:B------:R-:W3:Y:S01]  /*4480*/  @P0 LDG.E R25, desc[UR6][R8.64+0x4] ;  /* 0x0000040608190981 */ /* 0x000ee2000c1e1900 */
[----:B0-----:R-:W-:-:S05]  /*4490*/  @P0 IMAD.WIDE R12, R7, 0x4, R12 ;  /* 0x00000004070c0825 */ /* 0x001fca00078e020c */
[----:B---3--:R0:W-:Y:S04]  /*44a0*/  @P0 STG.E desc[UR6][R12.64+0x4], R25 ;  /* 0x000004190c000986 */ /* 0x0081e8000c101906 */
[----:B------:R-:W3:Y:S02]  /*44b0*/  LDG.E R7, desc[UR6][R8.64+0x8] ;  /* 0x0000080608077981 */ /* 0x000ee4000c1e1900 */
[----:B---3--:R-:W-:-:S13]  /*44c0*/  ISETP.NE.AND P0, PT, R7, -0x1, PT ;  /* 0xffffffff0700780c */ /* 0x008fda0003f05270 */
[----:B------:R-:W3:Y:S08]  /*44d0*/  @P0 LDC.64 R18, c[0x0][0x3d0] ;  /* 0x0000f400ff120b82 */ /* 0x000ef00000000a00 */
[----:B-1----:R-:W1:Y:S01]  /*44e0*/  @P0 LDC.64 R10, c[0x0][0x3c0] ;  /* 0x0000f000ff0a0b82 */ /* 0x002e620000000a00 */
[----:B---3--:R-:W3:Y:S02]  /*44f0*/  @P0 LDG.E R7, desc[UR6][R18.64] ;  /* 0x0000000612070981 */ /* 0x008ee4000c1e1900 */
[----:B---3--:R-:W-:-:S05]  /*4500*/  @P0 VIADD R21, R7, 0x1 ;  /* 0x0000000107150836 */ /* 0x008fca0000000000 */
[----:B------:R3:W-:Y:S04]  /*4510*/  @P0 STG.E desc[UR6][R18.64], R21 ;  /* 0x0000001512000986 */ /* 0x0007e8000c101906 */
[----:B--2---:R-:W2:Y:S01]  /*4520*/  @P0 LDG.E R23, desc[UR6][R8.64+0x8] ;  /* 0x0000080608170981 */ /* 0x004ea2000c1e1900 */
[----:B-1----:R-:W-:-:S05]  /*4530*/  @P0 IMAD.WIDE R10, R7, 0x4, R10 ;  /* 0x00000004070a0825 */ /* 0x002fca00078e020a */
[----:B--2---:R1:W-:Y:S04]  /*4540*/  @P0 STG.E desc[UR6][R10.64+0x4], R23 ;  /* 0x000004170a000986 */ /* 0x0043e8000c101906 */
[----:B------:R-:W2:Y:S02]  /*4550*/  LDG.E R7, desc[UR6][R8.64+0xc] ;  /* 0x00000c0608077981 */ /* 0x000ea4000c1e1900 */
[----:B--2---:R-:W-:-:S13]  /*4560*/  ISETP.NE.AND P0, PT, R7, -0x1, PT ;  /* 0xffffffff0700780c */ /* 0x004fda0003f05270 */
[----:B------:R-:W2:Y:S08]  /*4570*/  @P0 LDC.64 R16, c[0x0][0x3d0] ;  /* 0x0000f400ff100b82 */ /* 0x000eb00000000a00 */
[----:B0-----:R-:W0:Y:S01]  /*4580*/  @P0 LDC.64 R12, c[0x0][0x3c0] ;  /* 0x0000f000ff0c0b82 */ /* 0x001e220000000a00 */
[----:B--2---:R-:W2:Y:S02]  /*4590*/  @P0 LDG.E R7, desc[UR6][R16.64] ;  /* 0x0000000610070981 */ /* 0x004ea4000c1e1900 */
[----:B--2---:R-:W-:-:S05]  /*45a0*/  @P0 VIADD R25, R7, 0x1 ;  /* 0x0000000107190836 */ /* 0x004fca0000000000 */
[----:B------:R2:W-:Y:S04]  /*45b0*/  @P0 STG.E desc[UR6][R16.64], R25 ;  /* 0x0000001910000986 */ /* 0x0005e8000c101906 */
[----:B---3--:R-:W3:Y:S01]  /*45c0*/  @P0 LDG.E R21, desc[UR6][R8.64+0xc] ;  /* 0x00000c0608150981 */ /* 0x008ee2000c1e1900 */
        /* <DEDUP_REMOVED lines=12> */
[----:B------:R-:W4:Y:S02]  /*4690*/  LDG.E R7, desc[UR6][R8.64+0x14] ;  /* 0x0000140608077981 */ /* 0x000f24000c1e1900 */
[----:B----4-:R-:W-:-:S13]  /*46a0*/  ISETP.NE.AND P0, PT, R7, -0x1, PT ;  /* 0xffffffff0700780c */ /* 0x010fda0003f05270 */
[----:B------:R-:W1:Y:S08]  /*46b0*/  @P0 LDC.64 R16, c[0x0][0x3d0] ;  /* 0x0000f400ff100b82 */ /* 0x000e700000000a00 */
[----:B0-----:R-:W0:Y:S01]  /*46c0*/  @P0 LDC.64 R12, c[0x0][0x3c0] ;  /* 0x0000f000ff0c0b82 */ /* 0x001e220000000a00 */
[----:B-1----:R-:W4:Y:S07]  /*46d0*/  @P0 LDG.E R7, desc[UR6][R16.64] ;  /* 0x0000000610070981 */ /* 0x002f2e000c1e1900 */
[----:B---3--:R-:W1:Y:S01]  /*46e0*/  LDC.64 R18, c[0x0][0x3c8] ;  /* 0x0000f200ff127b82 */ /* 0x008e620000000a00 */
[----:B----4-:R-:W-:-:S05]  /*46f0*/  @P0 VIADD R21, R7, 0x1 ;  /* 0x0000000107150836 */ /* 0x010fca0000000000 */
[----:B------:R2:W-:Y:S04]  /*4700*/  @P0 STG.E desc[UR6][R16.64], R21 ;  /* 0x0000001510000986 */ /* 0x0005e8000c101906 */
[----:B------:R-:W3:Y:S01]  /*4710*/  @P0 LDG.E R23, desc[UR6][R8.64+0x14] ;  /* 0x0000140608170981 */ /* 0x000ee2000c1e1900 */
[----:B0-----:R-:W-:-:S05]  /*4720*/  @P0 IMAD.WIDE R12, R7, 0x4, R12 ;  /* 0x00000004070c0825 */ /* 0x001fca00078e020c */
[----:B---3--:R2:W-:Y:S04]  /*4730*/  @P0 STG.E desc[UR6][R12.64+0x4], R23 ;  /* 0x000004170c000986 */ /* 0x0085e8000c101906 */
[----:B-1----:R-:W3:Y:S02]  /*4740*/  LDG.E R7, desc[UR6][R18.64] ;  /* 0x0000000612077981 */ /* 0x002ee4000c1e1900 */
[----:B---3--:R-:W-:-:S05]  /*4750*/  VIADD R7, R7, 0x1 ;  /* 0x0000000107077836 */ /* 0x008fca0000000000 */
[----:B------:R2:W-:Y:S02]  /*4760*/  STG.E desc[UR6][R18.64], R7 ;  /* 0x0000000712007986 */ /* 0x0005e4000c101906 */
.L_x_49:
[----:B------:R-:W-:Y:S05]  /*4770*/  BSYNC.RECONVERGENT B0 ;  /* 0x0000000000007941 */ /* 0x000fea0003800200 */
.L_x_48:
[----:B0-----:R-:W0:Y:S08]  /*4780*/  LDC.64 R8, c[0x0][0x3c8] ;  /* 0x0000f200ff087b82 */ /* 0x001e300000000a00 */
[----:B------:R-:W-:Y:S06]  /*4790*/  BAR.SYNC.DEFER_BLOCKING 0x0 ;  /* 0x0000000000007b1d */ /* 0x000fec0000010000 */
[----:B0-----:R-:W4:Y:S01]  /*47a0*/  LDG.E R8, desc[UR6][R8.64] ;  /* 0x0000000608087981 */ /* 0x001f22000c1e1900 */
[----:B------:R-:W-:-:S04]  /*47b0*/  ISETP.GT.AND P0, PT, R5, R4, PT ;  /* 0x000000040500720c */ /* 0x000fc80003f04270 */
[----:B----4-:R-:W-:Y:S01]  /*47c0*/  ISETP.NE.OR P0, PT, R8, -0x1, P0 ;  /* 0xffffffff0800780c */ /* 0x010fe20000705670 */
[----:B------:R-:W-:-:S12]  /*47d0*/  IMAD.MOV.U32 R4, RZ, RZ, R8 ;  /* 0x000000ffff047224 */ /* 0x000fd800078e0008 */
[----:B------:R-:W-:Y:S05]  /*47e0*/  @P0 BRA `(.L_x_50) ;  /* 0xffffffd400a00947 */ /* 0x000fea000383ffff */
.L_x_23:
[----:B------:R-:W0:Y:S01]  /*47f0*/  LDCU UR4, c[0x0][0x3b4] ;  /* 0x00007680ff0477ac */ /* 0x000e220008000800 */
[----:B-1----:R-:W-:-:S05]  /*4800*/  VIADD R3, R3, 0x1 ;  /* 0x0000000103037836 */ /* 0x002fca0000000000 */
[----:B0-----:R-:W-:-:S13]  /*4810*/  ISETP.NE.AND P0, PT, R3, UR4, PT ;  /* 0x0000000403007c0c */ /* 0x001fda000bf05270 */
[----:B------:R-:W-:Y:S05]  /*4820*/  @P0 BRA `(.L_x_51) ;  /* 0xffffffd400200947 */ /* 0x000fea000383ffff */
[----:B------:R-:W-:Y:S05]  /*4830*/  EXIT ;  /* 0x000000000000794d */ /* 0x000fea0003800000 */
        .type           $_Z10sortAndBFSPiS_S_S_S_S_iiS_S_S_S_S_S_$_Z12binarySearchPiS_S_iii,@function
        .size           $_Z10sortAndBFSPiS_S_S_S_S_iiS_S_S_S_S_S_$_Z12binarySearchPiS_S_iii,(.L_x_118 - $_Z10sortAndBFSPiS_S_S_S_S_iiS_S_S_S_S_S_$_Z12binarySearchPiS_S_iii)
$_Z10sortAndBFSPiS_S_S_S_S_iiS_S_S_S_S_S_$_Z12binarySearchPiS_S_iii:
[----:B------:R-:W-:Y:S01]  /*4840*/  ISETP.GT.AND P0, PT, R3, R24, PT ;  /* 0x000000180300720c */ /* 0x000fe20003f04270 */
[----:B------:R-:W-:Y:S01]  /*4850*/  BSSY.RECONVERGENT B1, `(.L_x_52) ;  /* 0x0000067000017945 */ /* 0x000fe20003800200 */
[----:B------:R-:W-:-:S11]  /*4860*/  IMAD.MOV.U32 R25, RZ, RZ, -0x1 ;  /* 0xffffffffff197424 */ /* 0x000fd600078e00ff */
[----:B------:R-:W-:Y:S05]  /*4870*/  @P0 BRA `(.L_x_53) ;  /* 0x0000000400900947 */ /* 0x000fea0003800000 */
[----:B------:R-:W0:Y:S01]  /*4880*/  LDC.64 R20, c[0x0][0x358] ;  /* 0x0000d600ff147b82 */ /* 0x000e220000000a00 */
[----:B------:R-:W-:-:S07]  /*4890*/  IMAD.MOV.U32 R26, RZ, RZ, R3 ;  /* 0x000000ffff1a7224 */ /* 0x000fce00078e0003 */
.L_x_63:
[----:B------:R-:W1:Y:S01]  /*48a0*/  LDC.64 R10, c[0x0][0x380] ;  /* 0x0000e000ff0a7b82 */ /* 0x000e620000000a00 */
[----:B------:R-:W-:Y:S01]  /*48b0*/  IMAD.IADD R25, R26, 0x1, R24 ;  /* 0x000000011a197824 */ /* 0x000fe200078e0218 */
[C---:B0-----:R-:W-:Y:S02]  /*48c0*/  R2UR UR4, R20.reuse ;  /* 0x00000000140472ca */ /* 0x041fe400000e0000 */
[----:B------:R-:W-:Y:S02]  /*48d0*/  R2UR UR5, R21 ;  /* 0x00000000150572ca */ /* 0x000fe400000e0000 */
[----:B------:R-:W-:Y:S02]  /*48e0*/  LEA.HI R25, R25, R25, RZ, 0x1 ;  /* 0x0000001919197211 */ /* 0x000fe400078f08ff */
[----:B------:R-:W0:Y:S01]  /*48f0*/  LDC.64 R18, c[0x0][0x388] ;  /* 0x0000e200ff127b82 */ /* 0x000e220000000a00 */
[----:B------:R-:W-:Y:S02]  /*4900*/  R2UR UR8, R20 ;  /* 0x00000000140872ca */ /* 0x000fe400000e0000 */
[----:B------:R-:W-:-:S02]  /*4910*/  R2UR UR9, R21 ;  /* 0x00000000150972ca */ /* 0x000fc400000e0000 */
[----:B------:R-:W-:Y:S02]  /*4920*/  R2UR UR10, R20 ;  /* 0x00000000140a72ca */ /* 0x000fe400000e0000 */
[----:B------:R-:W-:Y:S01]  /*4930*/  R2UR UR11, R21 ;  /* 0x00000000150b72ca */ /* 0x000fe200000e0000 */
[----:B------:R-:W2:Y:S01]  /*4940*/  LDC.64 R12, c[0x0][0x390] ;  /* 0x0000e400ff0c7b82 */ /* 0x000ea20000000a00 */
[----:B------:R-:W-:-:S05]  /*4950*/  SHF.R.S32.HI R25, RZ, 0x1, R25 ;  /* 0x00000001ff197819 */ /* 0x000fca0000011419 */
[----:B-1----:R-:W-:-:S05]  /*4960*/  IMAD.WIDE R10, R25, 0x4, R10 ;  /* 0x00000004190a7825 */ /* 0x002fca00078e020a */
[----:B------:R-:W3:Y:S01]  /*4970*/  LDG.E R27, desc[UR4][R10.64] ;  /* 0x000000040a1b7981 */ /* 0x000ee2000c1e1900 */
[----:B0-----:R-:W-:-:S05]  /*4980*/  IMAD.WIDE R18, R25, 0x4, R18 ;  /* 0x0000000419127825 */ /* 0x001fca00078e0212 */
[----:B------:R-:W3:Y:S01]  /*4990*/  LDG.E R28, desc[UR8][R18.64] ;  /* 0x00000008121c7981 */ /* 0x000ee2000c1e1900 */
[----:B--2---:R-:W-:-:S05]  /*49a0*/  IMAD.WIDE R12, R25, 0x4, R12 ;  /* 0x00000004190c7825 */ /* 0x004fca00078e020c */
[----:B------:R-:W3:Y:S02]  /*49b0*/  LDG.E R29, desc[UR10][R12.64] ;  /* 0x0000000a0c1d7981 */ /* 0x000ee4000c1e1900 */
[----:B---3--:R-:W-:-:S05]  /*49c0*/  IADD3 R27, PT, PT, R29, R28, R27 ;  /* 0x0000001c1d1b7210 */ /* 0x008fca0007ffe01b */
[----:B------:R-:W-:-:S05]  /*49d0*/  IMAD.HI R28, R27, 0x2aaaaaab, RZ ;  /* 0x2aaaaaab1b1c7827 */ /* 0x000fca00078e02ff */
[----:B------:R-:W-:-:S04]  /*49e0*/  SHF.R.U32.HI R29, RZ, 0x1f, R28 ;  /* 0x0000001fff1d7819 */ /* 0x000fc8000001161c */
[----:B------:R-:W-:-:S05]  /*49f0*/  LEA.HI R28, R28, R29, RZ, 0x1e ;  /* 0x0000001d1c1c7211 */ /* 0x000fca00078ff0ff */
[----:B------:R-:W-:-:S05]  /*4a00*/  IMAD R30, R28, -0x18, R27 ;  /* 0xffffffe81c1e7824 */ /* 0x000fca00078e021b */
[----:B------:R-:W-:-:S13]  /*4a10*/  ISETP.NE.AND P0, PT, R30, R23, PT ;  /* 0x000000171e00720c */ /* 0x000fda0003f05270 */
[----:B------:R-:W-:Y:S05]  /*4a20*/  @!P0 BRA `(.L_x_54) ;  /* 0x0000000000b08947 */ /* 0x000fea0003800000 */
[----:B------:R-:W-:Y:S01]  /*4a30*/  ISETP.GE.AND P0, PT, R30, R23, PT ;  /* 0x000000171e00720c */ /* 0x000fe20003f06270 */
[----:B------:R-:W-:-:S12]  /*4a40*/  BSSY.RELIABLE B2, `(.L_x_55) ;  /* 0x0000019000027945 */ /* 0x000fd80003800100 */
[----:B------:R-:W-:Y:S05]  /*4a50*/  @P0 BRA `(.L_x_56) ;  /* 0x00000000005c0947 */ /* 0x000fea0003800000 */
[----:B------:R-:W-:Y:S01]  /*4a60*/  ISETP.GE.AND P1, PT, R25, R24, PT ;  /* 0x000000181900720c */ /* 0x000fe20003f26270 */
[----:B------:R-:W-:Y:S01]  /*4a70*/  BSSY.RECONVERGENT B3, `(.L_x_57) ;  /* 0x0000012000037945 */ /* 0x000fe20003800200 */
[----:B------:R-:W-:-:S11]  /*4a80*/  PLOP3.LUT P0, PT, PT, PT, PT, 0x8, 0x80 ;  /* 0x000000000080781c */ /* 0x000fd60003f0e170 */
[----:B------:R-:W-:Y:S05]  /*4a90*/  @P1 BRA `(.L_x_58) ;  /* 0x00000000003c1947 */ /* 0x000fea0003800000 */
[C---:B------:R-:W-:Y:S02]  /*4aa0*/  R2UR UR4, R20.reuse ;  /* 0x00000000140472ca */ /* 0x040fe400000e0000 */
[C---:B------:R-:W-:Y:S02]  /*4ab0*/  R2UR UR5, R21.reuse ;  /* 0x00000000150572ca */ /* 0x040fe400000e0000 */
[C---:B------:R-:W-:Y:S02]  /*4ac0*/  R2UR UR8, R20.reuse ;  /* 0x00000000140872ca */ /* 0x040fe400000e0000 */
[C---:B------:R-:W-:Y:S02]  /*4ad0*/  R2UR UR9, R21.reuse ;  /* 0x00000000150972ca */ /* 0x040fe400000e0000 */
[----:B------:R-:W-:Y:S02]  /*4ae0*/  R2UR UR10, R20 ;  /* 0x00000000140a72ca */ /* 0x000fe400000e0000 */
[----:B------:R-:W-:-:S05]  /*4af0*/  R2UR UR11, R21 ;  /* 0x00000000150b72ca */ /* 0x000fca00000e0000 */
        /* <DEDUP_REMOVED lines=8> */
[----:B------:R-:W-:-:S13]  /*4b80*/  ISETP.GT.AND P0, PT, R28, R23, PT ;  /* 0x000000171c00720c */ /* 0x000fda0003f04270 */
.L_x_58:
[----:B------:R-:W-:Y:S05]  /*4b90*/  BSYNC.RECONVERGENT B3 ;  /* 0x0000000000037941 */ /* 0x000fea0003800200 */
.L_x_57:
[----:B------:R-:W-:-:S13]  /*4ba0*/  ISETP.EQ.OR P0, PT, R25, R24, P0 ;  /* 0x000000181900720c */ /* 0x000fda0000702670 */
[----:B------:R-:W-:Y:S05]  /*4bb0*/  @P0 BREAK.RELIABLE B2 ;  /* 0x0000000000020942 */ /* 0x000fea0003800100 */
[----:B------:R-:W-:Y:S05]  /*4bc0*/  @P0 BRA `(.L_x_53) ;  /* 0x0000000000bc0947 */ /* 0x000fea0003800000 */
.L_x_56:
[----:B------:R-:W-:Y:S05]  /*4bd0*/  BSYNC.RELIABLE B2 ;  /* 0x0000000000027941 */ /* 0x000fea0003800100 */
.L_x_55:
[----:B------:R-:W-:Y:S01]  /*4be0*/  ISETP.GT.AND P0, PT, R30, R23, PT ;  /* 0x000000171e00720c */ /* 0x000fe20003f04270 */
[----:B------:R-:W-:-:S12]  /*4bf0*/  BSSY.RELIABLE B2, `(.L_x_59) ;  /* 0x000000c000027945 */ /* 0x000fd80003800100 */
[----:B------:R-:W-:Y:S05]  /*4c00*/  @!P0 BRA `(.L_x_60) ;  /* 0x0000000000188947 */ /* 0x000fea0003800000 */
[----:B------:R-:W-:Y:S01]  /*4c10*/  ISETP.GE.AND P0, PT, R26, R25, PT ;  /* 0x000000191a00720c */ /* 0x000fe20003f06270 */
[----:B------:R-:W-:-:S12]  /*4c20*/  VIADD R24, R25, 0xffffffff ;  /* 0xffffffff19187836 */ /* 0x000fd80000000000 */
[----:B------:R-:W-:Y:S05]  /*4c30*/  @P0 BREAK.RELIABLE B2 ;  /* 0x0000000000020942 */ /* 0x000fea0003800100 */
[----:B------:R-:W-:Y:S05]  /*4c40*/  @!P0 BRA `(.L_x_61) ;  /* 0x0000000000188947 */ /* 0x000fea0003800000 */
[----:B------:R-:W-:Y:S01]  /*4c50*/  IMAD.MOV.U32 R25, RZ, RZ, -0x1 ;  /* 0xffffffffff197424 */ /* 0x000fe200078e00ff */
[----:B------:R-:W-:Y:S06]  /*4c60*/  BRA `(.L_x_53) ;  /* 0x0000000000947947 */ /* 0x000fec0003800000 */
.L_x_60:
[C---:B------:R-:W-:Y:S01]  /*4c70*/  ISETP.GE.AND P0, PT, R25.reuse, R24, PT ;  /* 0x000000181900720c */ /* 0x040fe20003f06270 */
[----:B------:R-:W-:-:S12]  /*4c80*/  VIADD R26, R25, 0x1 ;  /* 0x00000001191a7836 */ /* 0x000fd80000000000 */
[----:B------:R-:W-:Y:S05]  /*4c90*/  @P0 BREAK.RELIABLE B2 ;  /* 0x0000000000020942 */ /* 0x000fea0003800100 */
[----:B------:R-:W-:Y:S05]  /*4ca0*/  @P0 BRA `(.L_x_62) ;  /* 0x0000000000080947 */ /* 0x000fea0003800000 */
.L_x_61:
[----:B------:R-:W-:Y:S05]  /*4cb0*/  BSYNC.RELIABLE B2 ;  /* 0x0000000000027941 */ /* 0x000fea0003800100 */
.L_x_59:
[----:B------:R-:W-:Y:S05]  /*4cc0*/  BRA `(.L_x_63) ;  /* 0xfffffff800f47947 */ /* 0x000fea000383ffff */
.L_x_62:
[----:B------:R-:W-:Y:S01]  /*4cd0*/  IMAD.MOV.U32 R25, RZ, RZ, -0x1 ;  /* 0xffffffffff197424 */ /* 0x000fe200078e00ff */
[----:B------:R-:W-:Y:S06]  /*4ce0*/  BRA `(.L_x_53) ;  /* 0x0000000000747947 */ /* 0x000fec0003800000 */
.L_x_54:
[----:B------:R-:W-:Y:S01]  /*4cf0*/  VIMNMX R24, PT, PT, R24, R25, !PT ;  /* 0x0000001918187248 */ /* 0x000fe20007fe0100 */
[----:B------:R-:W-:-:S04]  /*4d00*/  IMAD.MOV.U32 R27, RZ, RZ, R25 ;  /* 0x000000ffff1b7224 */ /* 0x000fc800078e0019 */
[----:B------:R-:W-:-:S07]  /*4d10*/  VIADD R25, R24, 0x1 ;  /* 0x0000000118197836 */ /* 0x000fce0000000000 */
.L_x_64:
[----:B------:R-:W-:-:S13]  /*4d20*/  ISETP.NE.AND P0, PT, R27, R24, PT ;  /* 0x000000181b00720c */ /* 0x000fda0003f05270 */
[----:B------:R-:W-:Y:S05]  /*4d30*/  @!P0 BRA `(.L_x_53) ;  /* 0x0000000000608947 */ /* 0x000fea0003800000 */
[----:B------:R-:W0:Y:S01]  /*4d40*/  LDC.64 R10, c[0x0][0x390] ;  /* 0x0000e400ff0a7b82 */ /* 0x000e220000000a00 */
[C---:B------:R-:W-:Y:S02]  /*4d50*/  R2UR UR10, R20.reuse ;  /* 0x00000000140a72ca */ /* 0x040fe400000e0000 */
[C---:B------:R-:W-:Y:S02]  /*4d60*/  R2UR UR11, R21.reuse ;  /* 0x00000000150b72ca */ /* 0x040fe400000e0000 */
[C---:B------:R-:W-:Y:S02]  /*4d70*/  R2UR UR4, R20.reuse ;  /* 0x00000000140472ca */ /* 0x040fe400000e0000 */
[C---:B------:R-:W-:Y:S01]  /*4d80*/  R2UR UR5, R21.reuse ;  /* 0x00000000150572ca */ /* 0x040fe200000e0000 */
[----:B------:R-:W1:Y:S01]  /*4d90*/  LDC.64 R18, c[0x0][0x380] ;  /* 0x0000e000ff127b82 */ /* 0x000e620000000a00 */
[----:B------:R-:W-:Y:S02]  /*4da0*/  R2UR UR8, R20 ;  /* 0x00000000140872ca */ /* 0x000fe400000e0000 */
[----:B------:R-:W-:-:S05]  /*4db0*/  R2UR UR9, R21 ;  /* 0x00000000150972ca */ /* 0x000fca00000e0000 */
[----:B------:R-:W2:Y:S01]  /*4dc0*/  LDC.64 R12, c[0x0][0x388] ;  /* 0x0000e200ff0c7b82 */ /* 0x000ea20000000a00 */
[----:B0-----:R-:W-:-:S06]  /*4dd0*/  IMAD.WIDE R10, R27, 0x4, R10 ;  /* 0x000000041b0a7825 */ /* 0x001fcc00078e020a */
[----:B------:R-:W3:Y:S01]  /*4de0*/  LDG.E R10, desc[UR10][R10.64+0x4] ;  /* 0x0000040a0a0a7981 */ /* 0x000ee2000c1e1900 */
[----:B-1----:R-:W-:-:S06]  /*4df0*/  IMAD.WIDE R18, R27, 0x4, R18 ;  /* 0x000000041b127825 */ /* 0x002fcc00078e0212 */
[----:B------:R-:W3:Y:S01]  /*4e00*/  LDG.E R18, desc[UR4][R18.64+0x4] ;  /* 0x0000040412127981 */ /* 0x000ee2000c1e1900 */
[----:B--2---:R-:W-:-:S06]  /*4e10*/  IMAD.WIDE R12, R27, 0x4, R12 ;  /* 0x000000041b0c7825 */ /* 0x004fcc00078e020c */
[----:B------:R-:W3:Y:S01]  /*4e20*/  LDG.E R13, desc[UR8][R12.64+0x4] ;  /* 0x000004080c0d7981 */ /* 0x000ee2000c1e1900 */
[----:B------:R-:W-:Y:S01]  /*4e30*/  VIADD R27, R27, 0x1 ;  /* 0x000000011b1b7836 */ /* 0x000fe20000000000 */
[----:B---3--:R-:W-:-:S05]  /*4e40*/  IADD3 R26, PT, PT, R10, R13, R18 ;  /* 0x0000000d0a1a7210 */ /* 0x008fca0007ffe012 */
[----:B------:R-:W-:-:S05]  /*4e50*/  IMAD.HI R28, R26, 0x2aaaaaab, RZ ;  /* 0x2aaaaaab1a1c7827 */ /* 0x000fca00078e02ff */
[----:B------:R-:W-:-:S04]  /*4e60*/  SHF.R.U32.HI R29, RZ, 0x1f, R28 ;  /* 0x0000001fff1d7819 */ /* 0x000fc8000001161c */
[----:B------:R-:W-:-:S05]  /*4e70*/  LEA.HI R29, R28, R29, RZ, 0x1e ;  /* 0x0000001d1c1d7211 */ /* 0x000fca00078ff0ff */
[----:B------:R-:W-:-:S05]  /*4e80*/  IMAD R26, R29, -0x18, R26 ;  /* 0xffffffe81d1a7824 */ /* 0x000fca00078e021a */
[----:B------:R-:W-:-:S13]  /*4e90*/  ISETP.GT.AND P0, PT, R26, R23, PT ;  /* 0x000000171a00720c */ /* 0x000fda0003f04270 */
[----:B------:R-:W-:Y:S05]  /*4ea0*/  @!P0 BRA `(.L_x_64) ;  /* 0xfffffffc009c8947 */ /* 0x000fea000383ffff */
[----:B------:R-:W-:-:S07]  /*4eb0*/  IMAD.MOV.U32 R25, RZ, RZ, R27 ;  /* 0x000000ffff197224 */ /* 0x000fce00078e001b */
.L_x_53:
[----:B------:R-:W-:Y:S05]  /*4ec0*/  BSYNC.RECONVERGENT B1 ;  /* 0x0000000000017941 */ /* 0x000fea0003800200 */
.L_x_52:
[----:B------:R-:W-:Y:S02]  /*4ed0*/  IMAD.MOV.U32 R23, RZ, RZ, 0x0 ;  /* 0x00000000ff177424 */ /* 0x000fe400078e00ff */
[----:B------:R-:W-:Y:S02]  /*4ee0*/  IMAD.MOV.U32 R11, RZ, RZ, R25 ;  /* 0x000000ffff0b7224 */ /* 0x000fe400078e0019 */
[----:B------:R-:W-:Y:S05]  /*4ef0*/  RET.REL.NODEC R22 `(_Z10sortAndBFSPiS_S_S_S_S_iiS_S_S_S_S_S_) ;  /* 0xffffffb016407950 */ /* 0x000fea0003c3ffff */
.L_x_65:
[----:B------:R-:W-:-:S00]  /*4f00*/  BRA `(.L_x_65) ;  /* 0xfffffffc00fc7947 */ /* 0x000fc0000383ffff */
[----:B------:R-:W-:-:S00]  /*4f10*/  NOP ;  /* 0x0000000000007918 */ /* 0x000fc00000000000 */
        /* <DEDUP_REMOVED lines=14> */
.L_x_118:


//--------------------- .text._Z13setIndexOrderPii --------------------------
	.section	.text._Z13setIndexOrderPii,"ax",@progbits
	.align	128
        .global         _Z13setIndexOrderPii
        .type           _Z13setIndexOrderPii,@function
        .size           _Z13setIndexOrderPii,(.L_x_120 - _Z13setIndexOrderPii)
        .other          _Z13setIndexOrderPii,@"STO_CUDA_ENTRY STV_DEFAULT"
_Z13setIndexOrderPii:
.text._Z13setIndexOrderPii:
[----:B------:R-:W-:Y:S01]  /*0000*/  LDC R1, c[0x0][0x37c] ;  /* 0x0000df00ff017b82 */ /* 0x000fe20000000800 */
[----:B------:R-:W0:Y:S01]  /*0010*/  LDCU UR5, c[0x0][0x388] ;  /* 0x00007100ff0577ac */ /* 0x000e220008000800 */
[----:B------:R-:W1:Y:S06]  /*0020*/  S2R R5, SR_TID.X ;  /* 0x0000000000057919 */ /* 0x000e6c0000002100 */
[----:B------:R-:W2:Y:S08]  /*0030*/  LDC R4, c[0x0][0x360] ;  /* 0x0000d800ff047b82 */ /* 0x000eb00000000800 */
[----:B------:R-:W3:Y:S01]  /*0040*/  S2UR UR4, SR_CTAID.X ;  /* 0x00000000000479c3 */ /* 0x000ee20000002500 */
[----:B0-----:R-:W-:-:S04]  /*0050*/  IMAD.U32 R0, RZ, RZ, UR5 ;  /* 0x00000005ff007e24 */ /* 0x001fc8000f8e00ff */
[C---:B------:R-:W-:Y:S01]  /*0060*/  VIADD R2, R0.reuse, 0x1ff ;  /* 0x000001ff00027836 */ /* 0x040fe20000000000 */
[----:B------:R-:W-:-:S04]  /*0070*/  ISETP.GE.AND P0, PT, R0, 0x1, PT ;  /* 0x000000010000780c */ /* 0x000fc80003f06270 */
[----:B------:R-:W-:-:S04]  /*0080*/  SHF.R.S32.HI R3, RZ, 0x1f, R2 ;  /* 0x0000001fff037819 */ /* 0x000fc80000011402 */
[----:B------:R-:W-:-:S05]  /*0090*/  LEA.HI R3, R3, R2, RZ, 0x9 ;  /* 0x0000000203037211 */ /* 0x000fca00078f48ff */
[----:B-1-3--:R-:W-:Y:S05]  /*00a0*/  @!P0 EXIT ;  /* 0x000000000000894d */ /* 0x00afea0003800000 */
[----:B------:R-:W-:Y:S01]  /*00b0*/  SHF.R.S32.HI R3, RZ, 0x9, R3 ;  /* 0x00000009ff037819 */ /* 0x000fe20000011403 */
[----:B--2---:R-:W-:Y:S01]  /*00c0*/  IMAD R2, R4, UR4, R5 ;  /* 0x0000000404027c24 */ /* 0x004fe2000f8e0205 */
[----:B------:R-:W0:Y:S01]  /*00d0*/  LDCU.64 UR4, c[0x0][0x358] ;  /* 0x00006b00ff0477ac */ /* 0x000e220008000a00 */
[----:B------:R-:W-:Y:S02]  /*00e0*/  BSSY.RECONVERGENT B0, `(.L_x_66) ;  /* 0x000002e000007945 */ /* 0x000fe40003800200 */
[----:B------:R-:W-:Y:S01]  /*00f0*/  IMAD R5, R2, R3, RZ ;  /* 0x0000000302057224 */ /* 0x000fe200078e02ff */
[----:B------:R-:W1:Y:S03]  /*0100*/  LDCU UR6, c[0x0][0x388] ;  /* 0x00007100ff0677ac */ /* 0x000e660008000800 */
[----:B------:R-:W-:-:S05]  /*0110*/  VIADD R2, R5, 0x1 ;  /* 0x0000000105027836 */ /* 0x000fca0000000000 */
[----:B------:R-:W-:-:S05]  /*0120*/  VIADDMNMX R2, R5, R3, R2, !PT ;  /* 0x0000000305027246 */ /* 0x000fca0007800102 */
[----:B------:R-:W-:Y:S02]  /*0130*/  IMAD.IADD R3, R5, 0x1, -R2 ;  /* 0x0000000105037824 */ /* 0x000fe400078e0a02 */
[----:B------:R-:W-:-:S03]  /*0140*/  IMAD.IADD R8, R2, 0x1, -R5 ;  /* 0x0000000102087824 */ /* 0x000fc600078e0a05 */
[----:B------:R-:W-:Y:S02]  /*0150*/  ISETP.GT.U32.AND P0, PT, R3, -0x8, PT ;  /* 0xfffffff80300780c */ /* 0x000fe40003f04070 */
[----:B------:R-:W-:-:S11]  /*0160*/  LOP3.LUT R10, R8, 0x7, RZ, 0xc0, !PT ;  /* 0x00000007080a7812 */ /* 0x000fd600078ec0ff */
[----:B01----:R-:W-:Y:S05]  /*0170*/  @P0 BRA `(.L_x_67) ;  /* 0x0000000000900947 */ /* 0x003fea0003800000 */
[----:B------:R-:W0:Y:S01]  /*0180*/  LDC.64 R2, c[0x0][0x380] ;  /* 0x0000e000ff027b82 */ /* 0x000e220000000a00 */
[----:B------:R-:W-:Y:S01]  /*0190*/  LOP3.LUT R0, R8, 0xfffffff8, RZ, 0xc0, !PT ;  /* 0xfffffff808007812 */ /* 0x000fe200078ec0ff */
[----:B------:R-:W-:Y:S01]  /*01a0*/  BSSY.RECONVERGENT B1, `(.L_x_68) ;  /* 0x0000020000017945 */ /* 0x000fe20003800200 */
[----:B------:R-:W-:-:S03]  /*01b0*/  VIADD R7, R5, 0x3 ;  /* 0x0000000305077836 */ /* 0x000fc60000000000 */
[----:B------:R-:W-:-:S07]  /*01c0*/  IMAD.MOV R6, RZ, RZ, -R0 ;  /* 0x000000ffff067224 */ /* 0x000fce00078e0a00 */
.L_x_69:
[C---:B------:R-:W-:Y:S02]  /*01d0*/  VIADD R9, R7.reuse, 0xfffffffd ;  /* 0xfffffffd07097836 */ /* 0x040fe40000000000 */
[----:B------:R-:W-:Y:S02]  /*01e0*/  IMAD.U32 R0, RZ, RZ, UR6 ;  /* 0x00000006ff007e24 */ /* 0x000fe4000f8e00ff */
[C---:B------:R-:W-:Y:S02]  /*01f0*/  VIADD R13, R7.reuse, 0xffffffff ;  /* 0xffffffff070d7836 */ /* 0x040fe40000000000 */
[----:B------:R-:W-:Y:S01]  /*0200*/  VIADD R17, R7, 0x1 ;  /* 0x0000000107117836 */ /* 0x000fe20000000000 */
[-C--:B------:R-:W-:Y:S01]  /*0210*/  ISETP.GE.AND P0, PT, R9, R0.reuse, PT ;  /* 0x000000000900720c */ /* 0x080fe20003f06270 */
[----:B------:R-:W-:Y:S01]  /*0220*/  VIADD R19, R7, 0x2 ;  /* 0x0000000207137836 */ /* 0x000fe20000000000 */
[-C--:B------:R-:W-:Y:S01]  /*0230*/  ISETP.GE.AND P1, PT, R13, R0.reuse, PT ;  /* 0x000000000d00720c */ /* 0x080fe20003f26270 */
[----:B------:R-:W-:Y:S01]  /*0240*/  VIADD R21, R7, 0x3 ;  /* 0x0000000307157836 */ /* 0x000fe20000000000 */
[-C--:B------:R-:W-:Y:S01]  /*0250*/  ISETP.GE.AND P3, PT, R17, R0.reuse, PT ;  /* 0x000000001100720c */ /* 0x080fe20003f66270 */
[----:B------:R-:W-:Y:S01]  /*0260*/  VIADD R15, R7, 0x4 ;  /* 0x00000004070f7836 */ /* 0x000fe20000000000 */
[-C--:B------:R-:W-:Y:S01]  /*0270*/  ISETP.GE.AND P4, PT, R19, R0.reuse, PT ;  /* 0x000000001300720c */ /* 0x080fe20003f86270 */
[----:B0-----:R-:W-:Y:S01]  /*0280*/  IMAD.WIDE R4, R9, 0x4, R2 ;  /* 0x0000000409047825 */ /* 0x001fe200078e0202 */
[----:B------:R-:W-:-:S02]  /*0290*/  ISETP.GE.AND P5, PT, R21, R0, PT ;  /* 0x000000001500720c */ /* 0x000fc40003fa6270 */
[-C--:B------:R-:W-:Y:S01]  /*02a0*/  ISETP.GE.AND P6, PT, R15, R0.reuse, PT ;  /* 0x000000000f00720c */ /* 0x080fe20003fc6270 */
[C---:B------:R-:W-:Y:S01]  /*02b0*/  VIADD R11, R7.reuse, 0xfffffffe ;  /* 0xfffffffe070b7836 */ /* 0x040fe20000000000 */
[-C--:B------:R-:W-:Y:S01]  /*02c0*/  ISETP.GE.AND P2, PT, R7, R0.reuse, PT ;  /* 0x000000000700720c */ /* 0x080fe20003f46270 */
[----:B------:R-:W-:Y:S01]  /*02d0*/  @!P0 STG.E desc[UR4][R4.64], R9 ;  /* 0x0000000904008986 */ /* 0x000fe2000c101904 */
[----:B------:R-:W-:Y:S02]  /*02e0*/  VIADD R6, R6, 0x8 ;  /* 0x0000000806067836 */ /* 0x000fe40000000000 */
[----:B------:R-:W-:Y:S01]  /*02f0*/  ISETP.GE.AND P0, PT, R11, R0, PT ;  /* 0x000000000b00720c */ /* 0x000fe20003f06270 */
[----:B------:R-:W-:Y:S04]  /*0300*/  @!P1 STG.E desc[UR4][R4.64+0x8], R13 ;  /* 0x0000080d04009986 */ /* 0x000fe8000c101904 */
[----:B------:R-:W-:Y:S04]  /*0310*/  @!P3 STG.E desc[UR4][R4.64+0x10], R17 ;  /* 0x000010110400b986 */ /* 0x000fe8000c101904 */
[----:B------:R-:W-:Y:S04]  /*0320*/  @!P4 STG.E desc[UR4][R4.64+0x14], R19 ;  /* 0x000014130400c986 */ /* 0x000fe8000c101904 */
[----:B------:R-:W-:Y:S04]  /*0330*/  @!P5 STG.E desc[UR4][R4.64+0x18], R21 ;  /* 0x000018150400d986 */ /* 0x000fe8000c101904 */
[----:B------:R-:W-:Y:S04]  /*0340*/  @!P6 STG.E desc[UR4][R4.64+0x1c], R15 ;  /* 0x00001c0f0400e986 */ /* 0x000fe8000c101904 */
[----:B------:R-:W-:Y:S01]  /*0350*/  @!P0 STG.E desc[UR4][R4.64+0x4], R11 ;  /* 0x0000040b04008986 */ /* 0x000fe2000c101904 */
[----:B------:R-:W-:-:S03]  /*0360*/  ISETP.NE.AND P0, PT, R6, RZ, PT ;  /* 0x000000ff0600720c */ /* 0x000fc60003f05270 */
[----:B------:R0:W-:Y:S02]  /*0370*/  @!P2 STG.E desc[UR4][R4.64+0xc], R7 ;  /* 0x00000c070400a986 */ /* 0x0001e4000c101904 */
[----:B0-----:R-:W-:-:S08]  /*0380*/  VIADD R7, R7, 0x8 ;  /* 0x0000000807077836 */ /* 0x001fd00000000000 */
[----:B------:R-:W-:Y:S05]  /*0390*/  @P0 BRA `(.L_x_69) ;  /* 0xfffffffc008c0947 */ /* 0x000fea000383ffff */
[----:B------:R-:W-:Y:S05]  /*03a0*/  BSYNC.RECONVERGENT B1 ;  /* 0x0000000000017941 */ /* 0x000fea0003800200 */
.L_x_68:
[----:B------:R-:W-:-:S07]  /*03b0*/  VIADD R5, R7, 0xfffffffd ;  /* 0xfffffffd07057836 */ /* 0x000fce0000000000 */
.L_x_67:
[----:B------:R-:W-:Y:S05]  /*03c0*/  BSYNC.RECONVERGENT B0 ;  /* 0x0000000000007941 */ /* 0x000fea0003800200 */
.L_x_66:
[----:B------:R-:W-:-:S13]  /*03d0*/  ISETP.NE.AND P0, PT, R10, RZ, PT ;  /* 0x000000ff0a00720c */ /* 0x000fda0003f05270 */
[----:B------:R-:W-:Y:S05]  /*03e0*/  @!P0 EXIT ;  /* 0x000000000000894d */ /* 0x000fea0003800000 */
[----:B------:R-:W-:Y:S01]  /*03f0*/  ISETP.GE.U32.AND P0, PT, R10, 0x4, PT ;  /* 0x000000040a00780c */ /* 0x000fe20003f06070 */
[----:B------:R-:W-:Y:S01]  /*0400*/  BSSY.RECONVERGENT B0, `(.L_x_70) ;  /* 0x0000012000007945 */ /* 0x000fe20003800200 */
[----:B------:R-:W-:-:S04]  /*0410*/  LOP3.LUT R4, R8, 0x3, RZ, 0xc0, !PT ;  /* 0x0000000308047812 */ /* 0x000fc800078ec0ff */
[----:B------:R-:W-:-:S07]  /*0420*/  ISETP.NE.AND P4, PT, R4, RZ, PT ;  /* 0x000000ff0400720c */ /* 0x000fce0003f85270 */
[----:B------:R-:W-:Y:S06]  /*0430*/  @!P0 BRA `(.L_x_71) ;  /* 0x0000000000388947 */ /* 0x000fec0003800000 */
[----:B------:R-:W0:Y:S01]  /*0440*/  LDC.64 R2, c[0x0][0x380] ;  /* 0x0000e000ff027b82 */ /* 0x000e220000000a00 */
[C---:B------:R-:W-:Y:S01]  /*0450*/  VIADD R9, R5.reuse, 0x1 ;  /* 0x0000000105097836 */ /* 0x040fe20000000000 */
[CC--:B------:R-:W-:Y:S01]  /*0460*/  ISETP.GE.AND P0, PT, R5.reuse, R0.reuse, PT ;  /* 0x000000000500720c */ /* 0x0c0fe20003f06270 */
[C---:B------:R-:W-:Y:S02]  /*0470*/  VIADD R7, R5.reuse, 0x2 ;  /* 0x0000000205077836 */ /* 0x040fe40000000000 */
[----:B------:R-:W-:Y:S01]  /*0480*/  VIADD R11, R5, 0x3 ;  /* 0x00000003050b7836 */ /* 0x000fe20000000000 */
[-C--:B------:R-:W-:Y:S02]  /*0490*/  ISETP.GE.AND P1, PT, R9, R0.reuse, PT ;  /* 0x000000000900720c */ /* 0x080fe40003f26270 */
[-C--:B------:R-:W-:Y:S02]  /*04a0*/  ISETP.GE.AND P2, PT, R7, R0.reuse, PT ;  /* 0x000000000700720c */ /* 0x080fe40003f46270 */
[----:B------:R-:W-:Y:S01]  /*04b0*/  ISETP.GE.AND P3, PT, R11, R0, PT ;  /* 0x000000000b00720c */ /* 0x000fe20003f66270 */
[----:B0-----:R-:W-:-:S08]  /*04c0*/  IMAD.WIDE R2, R5, 0x4, R2 ;  /* 0x0000000405027825 */ /* 0x001fd000078e0202 */
[----:B------:R-:W-:Y:S04]  /*04d0*/  @!P1 STG.E desc[UR4][R2.64+0x4], R9 ;  /* 0x0000040902009986 */ /* 0x000fe8000c101904 */
[----:B------:R-:W-:Y:S04]  /*04e0*/  @!P2 STG.E desc[UR4][R2.64+0x8], R7 ;  /* 0x000008070200a986 */ /* 0x000fe8000c101904 */
[----:B------:R-:W-:Y:S04]  /*04f0*/  @!P3 STG.E desc[UR4][R2.64+0xc], R11 ;  /* 0x00000c0b0200b986 */ /* 0x000fe8000c101904 */
[----:B------:R0:W-:Y:S02]  /*0500*/  @!P0 STG.E desc[UR4][R2.64], R5 ;  /* 0x0000000502008986 */ /* 0x0001e4000c101904 */
[----:B0-----:R-:W-:-:S07]  /*0510*/  VIADD R5, R5, 0x4 ;  /* 0x0000000405057836 */ /* 0x001fce0000000000 */
.L_x_71:
[----:B------:R-:W-:Y:S05]  /*0520*/  BSYNC.RECONVERGENT B0 ;  /* 0x0000000000007941 */ /* 0x000fea0003800200 */
.L_x_70:
[----:B------:R-:W-:Y:S05]  /*0530*/  @!P4 EXIT ;  /* 0x000000000000c94d */ /* 0x000fea0003800000 */
[----:B------:R-:W-:Y:S01]  /*0540*/  ISETP.NE.AND P0, PT, R4, 0x1, PT ;  /* 0x000000010400780c */ /* 0x000fe20003f05270 */
[----:B------:R-:W-:Y:S01]  /*0550*/  BSSY.RECONVERGENT B0, `(.L_x_72) ;  /* 0x000000b000007945 */ /* 0x000fe20003800200 */
[----:B------:R-:W-:-:S11]  /*0560*/  LOP3.LUT R4, R8, 0x1, RZ, 0xc0, !PT ;  /* 0x0000000108047812 */ /* 0x000fd600078ec0ff */
[----:B------:R-:W-:Y:S05]  /*0570*/  @!P0 BRA `(.L_x_73) ;  /* 0x0000000000208947 */ /* 0x000fea0003800000 */
[----:B------:R-:W0:Y:S01]  /*0580*/  LDC.64 R2, c[0x0][0x380] ;  /* 0x0000e000ff027b82 */ /* 0x000e220000000a00 */
[C---:B------:R-:W-:Y:S01]  /*0590*/  VIADD R7, R5.reuse, 0x1 ;  /* 0x0000000105077836 */ /* 0x040fe20000000000 */
[----:B------:R-:W-:-:S04]  /*05a0*/  ISETP.GE.AND P1, PT, R5, R0, PT ;  /* 0x000000000500720c */ /* 0x000fc80003f26270 */
[----:B------:R-:W-:Y:S01]  /*05b0*/  ISETP.GE.AND P0, PT, R7, R0, PT ;  /* 0x000000000700720c */ /* 0x000fe20003f06270 */
[----:B0-----:R-:W-:-:S12]  /*05c0*/  IMAD.WIDE R2, R5, 0x4, R2 ;  /* 0x0000000405027825 */ /* 0x001fd800078e0202 */
[----:B------:R-:W-:Y:S04]  /*05d0*/  @!P0 STG.E desc[UR4][R2.64+0x4], R7 ;  /* 0x0000040702008986 */ /* 0x000fe8000c101904 */
[----:B------:R0:W-:Y:S02]  /*05e0*/  @!P1 STG.E desc[UR4][R2.64], R5 ;  /* 0x0000000502009986 */ /* 0x0001e4000c101904 */
[----:B0-----:R-:W-:-:S07]  /*05f0*/  VIADD R5, R5, 0x2 ;  /* 0x0000000205057836 */ /* 0x001fce0000000000 */
.L_x_73:
[----:B------:R-:W-:Y:S05]  /*0600*/  BSYNC.RECONVERGENT B0 ;  /* 0x0000000000007941 */ /* 0x000fea0003800200 */
.L_x_72:
[----:B------:R-:W-:-:S04]  /*0610*/  ISETP.GE.AND P0, PT, R5, R0, PT ;  /* 0x000000000500720c */ /* 0x000fc80003f06270 */
[----:B------:R-:W-:-:S13]  /*0620*/  ISETP.NE.U32.OR P0, PT, R4, 0x1, P0 ;  /* 0x000000010400780c */ /* 0x000fda0000705470 */
[----:B------:R-:W-:Y:S05]  /*0630*/  @P0 EXIT ;  /* 0x000000000000094d */ /* 0x000fea0003800000 */
[----:B------:R-:W0:Y:S02]  /*0640*/  LDC.64 R2, c[0x0][0x380] ;  /* 0x0000e000ff027b82 */ /* 0x000e240000000a00 */
[----:B0-----:R-:W-:-:S05]  /*0650*/  IMAD.WIDE R2, R5, 0x4, R2 ;  /* 0x0000000405027825 */ /* 0x001fca00078e0202 */
[----:B------:R-:W-:Y:S01]  /*0660*/  STG.E desc[UR4][R2.64], R5 ;  /* 0x0000000502007986 */ /* 0x000fe2000c101904 */
[----:B------:R-:W-:Y:S05]  /*0670*/  EXIT ;  /* 0x000000000000794d */ /* 0x000fea0003800000 */
.L_x_74:
        /* <DEDUP_REMOVED lines=16> */
.L_x_120:


//--------------------- .text._Z24initializePartitionTablePiS_ --------------------------
	.section	.text._Z24initializePartitionTablePiS_,"ax",@progbits
	.align	128
        .global         _Z24initializePartitionTablePiS_
        .type           _Z24initializePartitionTablePiS_,@function
        .size           _Z24initializePartitionTablePiS_,(.L_x_121 - _Z24initializePartitionTablePiS_)
        .other          _Z24initializePartitionTablePiS_,@"STO_CUDA_ENTRY STV_DEFAULT"
_Z24initializePartitionTablePiS_:
.text._Z24initializePartitionTablePiS_:
[----:B------:R-:W-:Y:S01]  /*0000*/  LDC R1, c[0x0][0x37c] ;  /* 0x0000df00ff017b82 */ /* 0x000fe20000000800 */
[----:B------:R-:W0:Y:S07]  /*0010*/  S2R R0, SR_TID.X ;  /* 0x0000000000007919 */ /* 0x000e2e0000002100 */
[----:B------:R-:W0:Y:S08]  /*0020*/  S2UR UR4, SR_CTAID.X ;  /* 0x00000000000479c3 */ /* 0x000e300000002500 */
[----:B------:R-:W0:Y:S02]  /*0030*/  LDC R7, c[0x0][0x360] ;  /* 0x0000d800ff077b82 */ /* 0x000e240000000800 */
[----:B0-----:R-:W-:-:S05]  /*0040*/  IMAD R7, R7, UR4, R0 ;  /* 0x0000000407077c24 */ /* 0x001fca000f8e0200 */
[----:B------:R-:W-:-:S13]  /*0050*/  ISETP.GT.AND P0, PT, R7, 0x1ff, PT ;  /* 0x000001ff0700780c */ /* 0x000fda0003f04270 */
[----:B------:R-:W-:Y:S05]  /*0060*/  @P0 EXIT ;  /* 0x000000000000094d */ /* 0x000fea0003800000 */
[----:B------:R-:W0:Y:S01]  /*0070*/  LDC.64 R2, c[0x0][0x380] ;  /* 0x0000e000ff027b82 */ /* 0x000e220000000a00 */
[----:B------:R-:W1:Y:S01]  /*0080*/  LDCU.64 UR4, c[0x0][0x358] ;  /* 0x00006b00ff0477ac */ /* 0x000e620008000a00 */
[----:B------:R-:W-:-:S06]  /*0090*/  MOV R9, 0xffffffff ;  /* 0xffffffff00097802 */ /* 0x000fcc0000000f00 */
[----:B------:R-:W2:Y:S01]  /*00a0*/  LDC.64 R4, c[0x0][0x388] ;  /* 0x0000e200ff047b82 */ /* 0x000ea20000000a00 */
[----:B0-----:R-:W-:-:S05]  /*00b0*/  IMAD.WIDE R2, R7, 0x4, R2 ;  /* 0x0000000407027825 */ /* 0x001fca00078e0202 */
[----:B-1----:R-:W-:Y:S01]  /*00c0*/  STG.E desc[UR4][R2.64], R9 ;  /* 0x0000000902007986 */ /* 0x002fe2000c101904 */
[----:B--2---:R-:W-:-:S05]  /*00d0*/  IMAD.WIDE R4, R7, 0x4, R4 ;  /* 0x0000000407047825 */ /* 0x004fca00078e0204 */
[----:B------:R-:W-:Y:S01]  /*00e0*/  STG.E desc[UR4][R4.64], R9 ;  /* 0x0000000904007986 */ /* 0x000fe2000c101904 */
[----:B------:R-:W-:Y:S05]  /*00f0*/  EXIT ;  /* 0x000000000000794d */ /* 0x000fea0003800000 */
.L_x_75:
        /* <DEDUP_REMOVED lines=16> */
.L_x_121:


//--------------------- .text._Z15countPartitionsPiS_S_ --------------------------
	.section	.text._Z15countPartitionsPiS_S_,"ax",@progbits
	.align	128
        .global         _Z15countPartitionsPiS_S_
        .type           _Z15countPartitionsPiS_S_,@function
        .size           _Z15countPartitionsPiS_S_,(.L_x_122 - _Z15countPartitionsPiS_S_)
        .other          _Z15countPartitionsPiS_S_,@"STO_CUDA_ENTRY STV_DEFAULT"
_Z15countPartitionsPiS_S_:
.text._Z15countPartitionsPiS_S_:
[----:B------:R-:W-:Y:S01]  /*0000*/  LDC R1, c[0x0][0x37c] ;  /* 0x0000df00ff017b82 */ /* 0x000fe20000000800 */
[----:B------:R-:W0:Y:S07]  /*0010*/  LDCU.128 UR8, c[0x0][0x380] ;  /* 0x00007000ff0877ac */ /* 0x000e2e0008000c00 */
[----:B------:R-:W1:Y:S01]  /*0020*/  LDC.64 R2, c[0x0][0x380] ;  /* 0x0000e000ff027b82 */ /* 0x000e620000000a00 */
[----:B------:R-:W-:Y:S01]  /*0030*/  IMAD.MOV.U32 R7, RZ, RZ, -0x1 ;  /* 0xffffffffff077424 */ /* 0x000fe200078e00ff */
[----:B------:R-:W2:Y:S06]  /*0040*/  LDCU.64 UR12, c[0x0][0x358] ;  /* 0x00006b00ff0c77ac */ /* 0x000eac0008000a00 */
[----:B------:R-:W3:Y:S01]  /*0050*/  LDC.64 R4, c[0x0][0x388] ;  /* 0x0000e200ff047b82 */ /* 0x000ee20000000a00 */
[----:B0-----:R-:W-:-:S02]  /*0060*/  UIADD3 UR6, UP0, UPT, UR8, 0x10, URZ ;  /* 0x0000001008067890 */ /* 0x001fc4000ff1e0ff */
[----:B------:R-:W-:Y:S02]  /*0070*/  UIADD3 UR4, UP1, UPT, UR10, 0x10, URZ ;  /* 0x000000100a047890 */ /* 0x000fe4000ff3e0ff */
[----:B------:R-:W-:Y:S02]  /*0080*/  UIADD3.X UR7, UPT, UPT, URZ, UR9, URZ, UP0, !UPT ;  /* 0x00000009ff077290 */ /* 0x000fe400087fe4ff */
[----:B------:R-:W-:Y:S01]  /*0090*/  UIADD3.X UR5, UPT, UPT, URZ, UR11, URZ, UP1, !UPT ;  /* 0x0000000bff057290 */ /* 0x000fe20008ffe4ff */
[----:B------:R-:W-:Y:S01]  /*00a0*/  MOV R8, UR6 ;  /* 0x0000000600087c02 */ /* 0x000fe20008000f00 */
[----:B------:R-:W-:Y:S01]  /*00b0*/  IMAD.U32 R10, RZ, RZ, UR4 ;  /* 0x00000004ff0a7e24 */ /* 0x000fe2000f8e00ff */
[----:B------:R-:W-:Y:S01]  /*00c0*/  UMOV UR4, URZ ;  /* 0x000000ff00047c82 */ /* 0x000fe20008000000 */
[----:B------:R-:W-:Y:S02]  /*00d0*/  MOV R9, UR7 ;  /* 0x0000000700097c02 */ /* 0x000fe40008000f00 */
[----:B--2---:R-:W-:-:S07]  /*00e0*/  IMAD.U32 R11, RZ, RZ, UR5 ;  /* 0x00000005ff0b7e24 */ /* 0x004fce000f8e00ff */
.L_x_84:
[----:B------:R-:W2:Y:S02]  /*00f0*/  LDG.E R21, desc[UR12][R8.64+-0x10] ;  /* 0xfffff00c08157981 */ /* 0x000ea4000c1e1900 */
[----:B--2---:R-:W-:-:S13]  /*0100*/  ISETP.NE.AND P0, PT, R21, -0x1, PT ;  /* 0xffffffff1500780c */ /* 0x004fda0003f05270 */
[----:B------:R-:W-:Y:S05]  /*0110*/  @!P0 BRA `(.L_x_76) ;  /* 0x0000000000388947 */ /* 0x000fea0003800000 */
[----:B------:R-:W2:Y:S01]  /*0120*/  LDG.E R23, desc[UR12][R10.64+-0x10] ;  /* 0xfffff00c0a177981 */ /* 0x000ea2000c1e1900 */
[----:B------:R-:W0:Y:S08]  /*0130*/  LDC.64 R12, c[0x0][0x380] ;  /* 0x0000e000ff0c7b82 */ /* 0x000e300000000a00 */
[----:B------:R-:W4:Y:S01]  /*0140*/  LDC.64 R14, c[0x0][0x388] ;  /* 0x0000e200ff0e7b82 */ /* 0x000f220000000a00 */
[----:B--2---:R-:W-:-:S13]  /*0150*/  ISETP.NE.AND P0, PT, R23, -0x1, PT ;  /* 0xffffffff1700780c */ /* 0x004fda0003f05270 */
[----:B0-----:R-:W-:-:S05]  /*0160*/  @P0 IMAD.WIDE R12, R7, 0x4, R12 ;  /* 0x00000004070c0825 */ /* 0x001fca00078e020c */
[----:B------:R-:W2:Y:S01]  /*0170*/  @P0 LDG.E R17, desc[UR12][R12.64+0x4] ;  /* 0x0000040c0c110981 */ /* 0x000ea2000c1e1900 */
[----:B----4-:R-:W-:-:S03]  /*0180*/  @P0 IMAD.WIDE R14, R7, 0x4, R14 ;  /* 0x00000004070e0825 */ /* 0x010fc600078e020e */
[----:B--2---:R0:W-:Y:S04]  /*0190*/  @P0 STG.E desc[UR12][R8.64+-0x10], R17 ;  /* 0xfffff01108000986 */ /* 0x0041e8000c10190c */
[----:B------:R-:W2:Y:S01]  /*01a0*/  @P0 LDG.E R19, desc[UR12][R14.64+0x4] ;  /* 0x0000040c0e130981 */ /* 0x000ea2000c1e1900 */
[----:B------:R-:W-:-:S05]  /*01b0*/  @P0 IADD3 R0, PT, PT, R7, 0x1, RZ ;  /* 0x0000000107000810 */ /* 0x000fca0007ffe0ff */
[----:B------:R-:W-:Y:S01]  /*01c0*/  @P0 IMAD.MOV.U32 R7, RZ, RZ, R0 ;  /* 0x000000ffff070224 */ /* 0x000fe200078e0000 */
[----:B--2---:R0:W-:Y:S04]  /*01d0*/  @P0 STG.E desc[UR12][R10.64+-0x10], R19 ;  /* 0xfffff0130a000986 */ /* 0x0041e8000c10190c */
[----:B------:R0:W-:Y:S04]  /*01e0*/  @P0 STG.E desc[UR12][R12.64+0x4], R21 ;  /* 0x000004150c000986 */ /* 0x0001e8000c10190c */
[----:B------:R0:W-:Y:S02]  /*01f0*/  @P0 STG.E desc[UR12][R14.64+0x4], R23 ;  /* 0x000004170e000986 */ /* 0x0001e4000c10190c */
.L_x_76:
[----:B0-----:R-:W2:Y:S02]  /*0200*/  LDG.E R21, desc[UR12][R8.64+-0xc] ;  /* 0xfffff40c08157981 */ /* 0x001ea4000c1e1900 */
        /* <DEDUP_REMOVED lines=16> */
.L_x_77:
        /* <DEDUP_REMOVED lines=17> */
.L_x_78:
        /* <DEDUP_REMOVED lines=17> */
.L_x_79:
        /* <DEDUP_REMOVED lines=17> */
.L_x_80:
        /* <DEDUP_REMOVED lines=17> */
.L_x_81:
        /* <DEDUP_REMOVED lines=17> */
.L_x_82:
[----:B0-----:R-:W2:Y:S01]  /*0860*/  LDG.E R21, desc[UR12][R8.64+0xc] ;  /* 0x00000c0c08157981 */ /* 0x001ea2000c1e1900 */
[----:B------:R-:W-:-:S04]  /*0870*/  UIADD3 UR4, UPT, UPT, UR4, 0x8, URZ ;  /* 0x0000000804047890 */ /* 0x000fc8000fffe0ff */
[----:B------:R-:W-:Y:S01]  /*0880*/  UISETP.NE.AND UP0, UPT, UR4, 0x200, UPT ;  /* 0x000002000400788c */ /* 0x000fe2000bf05270 */
[----:B--2---:R-:W-:-:S13]  /*0890*/  ISETP.NE.AND P0, PT, R21, -0x1, PT ;  /* 0xffffffff1500780c */ /* 0x004fda0003f05270 */
[----:B------:R-:W-:Y:S05]  /*08a0*/  @!P0 BRA `(.L_x_83) ;  /* 0x0000000000308947 */ /* 0x000fea0003800000 */
[----:B------:R-:W2:Y:S02]  /*08b0*/  LDG.E R23, desc[UR12][R10.64+0xc] ;  /* 0x00000c0c0a177981 */ /* 0x000ea4000c1e1900 */
[----:B--2---:R-:W-:-:S13]  /*08c0*/  ISETP.NE.AND P0, PT, R23, -0x1, PT ;  /* 0xffffffff1700780c */ /* 0x004fda0003f05270 */
[----:B------:R-:W-:Y:S05]  /*08d0*/  @!P0 BRA `(.L_x_83) ;  /* 0x0000000000248947 */ /* 0x000fea0003800000 */
[----:B-1----:R-:W-:-:S05]  /*08e0*/  IMAD.WIDE R12, R7, 0x4, R2 ;  /* 0x00000004070c7825 */ /* 0x002fca00078e0202 */
[----:B------:R-:W2:Y:S01]  /*08f0*/  LDG.E R17, desc[UR12][R12.64+0x4] ;  /* 0x0000040c0c117981 */ /* 0x000ea2000c1e1900 */
[----:B---3--:R-:W-:-:S03]  /*0900*/  IMAD.WIDE R14, R7, 0x4, R4 ;  /* 0x00000004070e7825 */ /* 0x008fc600078e0204 */
[----:B--2---:R0:W-:Y:S04]  /*0910*/  STG.E desc[UR12][R8.64+0xc], R17 ;  /* 0x00000c1108007986 */ /* 0x0041e8000c10190c */
[----:B------:R-:W2:Y:S01]  /*0920*/  LDG.E R19, desc[UR12][R14.64+0x4] ;  /* 0x0000040c0e137981 */ /* 0x000ea2000c1e1900 */
[----:B------:R-:W-:-:S03]  /*0930*/  IADD3 R7, PT, PT, R7, 0x1, RZ ;  /* 0x0000000107077810 */ /* 0x000fc60007ffe0ff */
[----:B--2---:R0:W-:Y:S04]  /*0940*/  STG.E desc[UR12][R10.64+0xc], R19 ;  /* 0x00000c130a007986 */ /* 0x0041e8000c10190c */
[----:B------:R0:W-:Y:S04]  /*0950*/  STG.E desc[UR12][R12.64+0x4], R21 ;  /* 0x000004150c007986 */ /* 0x0001e8000c10190c */
[----:B------:R0:W-:Y:S02]  /*0960*/  STG.E desc[UR12][R14.64+0x4], R23 ;  /* 0x000004170e007986 */ /* 0x0001e4000c10190c */
.L_x_83:
[----:B0-----:R-:W-:Y:S02]  /*0970*/  IADD3 R8, P0, PT, R8, 0x20, RZ ;  /* 0x0000002008087810 */ /* 0x001fe40007f1e0ff */
[----:B------:R-:W-:-:S03]  /*0980*/  IADD3 R10, P1, PT, R10, 0x20, RZ ;  /* 0x000000200a0a7810 */ /* 0x000fc60007f3e0ff */
[----:B------:R-:W-:Y:S01]  /*0990*/  IMAD.X R9, RZ, RZ, R9, P0 ;  /* 0x000000ffff097224 */ /* 0x000fe200000e0609 */
[----:B------:R-:W-:Y:S01]  /*09a0*/  IADD3.X R11, PT, PT, RZ, R11, RZ, P1, !PT ;  /* 0x0000000bff0b7210 */ /* 0x000fe20000ffe4ff */
[----:B------:R-:W-:Y:S08]  /*09b0*/  BRA.U UP0, `(.L_x_84) ;  /* 0xfffffff500cc7547 */ /* 0x000ff0000b83ffff */
[----:B-1----:R-:W0:Y:S01]  /*09c0*/  LDC.64 R2, c[0x0][0x390] ;  /* 0x0000e400ff027b82 */ /* 0x002e220000000a00 */
[----:B------:R-:W-:-:S05]  /*09d0*/  VIADD R7, R7, 0x1 ;  /* 0x0000000107077836 */ /* 0x000fca0000000000 */
[----:B0-----:R-:W-:Y:S01]  /*09e0*/  STG.E desc[UR12][R2.64], R7 ;  /* 0x0000000702007986 */ /* 0x001fe2000c10190c */
[----:B------:R-:W-:Y:S05]  /*09f0*/  EXIT ;  /* 0x000000000000794d */ /* 0x000fea0003800000 */
.L_x_85:
        /* <DEDUP_REMOVED lines=16> */
.L_x_122:


//--------------------- .text._Z15createPartitioniPiS_S_S_S_S_ --------------------------
	.section	.text._Z15createPartitioniPiS_S_S_S_S_,"ax",@progbits
	.align	128
        .global         _Z15createPartitioniPiS_S_S_S_S_
        .type           _Z15createPartitioniPiS_S_S_S_S_,@function
        .size           _Z15createPartitioniPiS_S_S_S_S_,(.L_x_123 - _Z15createPartitioniPiS_S_S_S_S_)
        .other          _Z15createPartitioniPiS_S_S_S_S_,@"STO_CUDA_ENTRY STV_DEFAULT"
_Z15createPartitioniPiS_S_S_S_S_:
.text._Z15createPartitioniPiS_S_S_S_S_:
[----:B------:R-:W-:Y:S01]  /*0000*/  LDC R1, c[0x0][0x37c] ;  /* 0x0000df00ff017b82 */ /* 0x000fe20000000800 */
[----:B------:R-:W0:Y:S07]  /*0010*/  S2R R3, SR_TID.X ;  /* 0x0000000000037919 */ /* 0x000e2e0000002100 */
[----:B------:R-:W0:Y:S01]  /*0020*/  S2UR UR6, SR_CTAID.X ;  /* 0x00000000000679c3 */ /* 0x000e220000002500 */
[----:B------:R-:W1:Y:S07]  /*0030*/  LDCU.64 UR4, c[0x0][0x358] ;  /* 0x00006b00ff0477ac */ /* 0x000e6e0008000a00 */
[----:B------:R-:W0:Y:S08]  /*0040*/  LDC R0, c[0x0][0x360] ;  /* 0x0000d800ff007b82 */ /* 0x000e300000000800 */
[----:B------:R-:W2:Y:S08]  /*0050*/  LDC.64 R4, c[0x0][0x3a8] ;  /* 0x0000ea00ff047b82 */ /* 0x000eb00000000a00 */
[----:B------:R-:W3:Y:S01]  /*0060*/  LDC.64 R6, c[0x0][0x3b0] ;  /* 0x0000ec00ff067b82 */ /* 0x000ee20000000a00 */
[----:B0-----:R-:W-:-:S04]  /*0070*/  IMAD R0, R0, UR6, R3 ;  /* 0x0000000600007c24 */ /* 0x001fc8000f8e0203 */
[----:B--2---:R-:W-:-:S05]  /*0080*/  IMAD.WIDE R4, R0, 0x4, R4 ;  /* 0x0000000400047825 */ /* 0x004fca00078e0204 */
[----:B-1----:R-:W2:Y:S01]  /*0090*/  LDG.E R2, desc[UR4][R4.64] ;  /* 0x0000000404027981 */ /* 0x002ea2000c1e1900 */
[----:B---3--:R-:W-:-:S05]  /*00a0*/  IMAD.WIDE R6, R0, 0x4, R6 ;  /* 0x0000000400067825 */ /* 0x008fca00078e0206 */
[----:B------:R-:W3:Y:S01]  /*00b0*/  LDG.E R3, desc[UR4][R6.64] ;  /* 0x0000000406037981 */ /* 0x000ee2000c1e1900 */
[----:B------:R-:W-:Y:S01]  /*00c0*/  BSSY.RECONVERGENT B0, `(.L_x_86) ;  /* 0x0000151000007945 */ /* 0x000fe20003800200 */
[----:B--2---:R-:W-:-:S04]  /*00d0*/  VIMNMX R8, PT, PT, R2, -0x1, !PT ;  /* 0xffffffff02087848 */ /* 0x004fc80007fe0100 */
[----:B---3--:R-:W-:-:S04]  /*00e0*/  ISETP.GE.AND P0, PT, R8, R3, PT ;  /* 0x000000030800720c */ /* 0x008fc80003f06270 */
[----:B------:R-:W-:-:S13]  /*00f0*/  ISETP.LT.OR P0, PT, R2, RZ, P0 ;  /* 0x000000ff0200720c */ /* 0x000fda0000701670 */
[----:B------:R-:W-:Y:S05]  /*0100*/  @P0 BRA `(.L_x_87) ;  /* 0x0000001400300947 */ /* 0x000fea0003800000 */
[----:B------:R-:W0:Y:S01]  /*0110*/  LDC.64 R14, c[0x0][0x388] ;  /* 0x0000e200ff0e7b82 */ /* 0x000e220000000a00 */
[----:B------:R-:W-:-:S05]  /*0120*/  IMAD.IADD R6, R2, 0x1, R3 ;  /* 0x0000000102067824 */ /* 0x000fca00078e0203 */
[----:B------:R-:W-:Y:S02]  /*0130*/  SHF.R.U32.HI R31, RZ, 0x1, R6 ;  /* 0x00000001ff1f7819 */ /* 0x000fe40000011606 */
[----:B------:R-:W1:Y:S08]  /*0140*/  LDC.64 R16, c[0x0][0x390] ;  /* 0x0000e400ff107b82 */ /* 0x000e700000000a00 */
[----:B------:R-:W2:Y:S01]  /*0150*/  LDC.64 R18, c[0x0][0x398] ;  /* 0x0000e600ff127b82 */ /* 0x000ea20000000a00 */
[----:B0-----:R-:W-:-:S07]  /*0160*/  IMAD.WIDE.U32 R26, R31, 0x4, R14 ;  /* 0x000000041f1a7825 */ /* 0x001fce00078e000e */
[----:B------:R-:W0:Y:S01]  /*0170*/  LDC.64 R20, c[0x0][0x3a0] ;  /* 0x0000e800ff147b82 */ /* 0x000e220000000a00 */
[----:B------:R-:W3:Y:S01]  /*0180*/  LDG.E R7, desc[UR4][R26.64] ;  /* 0x000000041a077981 */ /* 0x000ee2000c1e1900 */
[----:B------:R-:W-:-:S04]  /*0190*/  IMAD.WIDE.U32 R24, R3, 0x4, R14 ;  /* 0x0000000403187825 */ /* 0x000fc800078e000e */
[--C-:B-1----:R-:W-:Y:S01]  /*01a0*/  IMAD.WIDE.U32 R22, R3, 0x4, R16.reuse ;  /* 0x0000000403167825 */ /* 0x102fe200078e0010 */
[----:B------:R-:W4:Y:S03]  /*01b0*/  LDG.E R34, desc[UR4][R24.64] ;  /* 0x0000000418227981 */ /* 0x000f26000c1e1900 */
[----:B------:R-:W-:Y:S01]  /*01c0*/  IMAD.WIDE.U32 R28, R31, 0x4, R16 ;  /* 0x000000041f1c7825 */ /* 0x000fe200078e0010 */
[----:B------:R-:W4:Y:S03]  /*01d0*/  LDG.E R37, desc[UR4][R22.64] ;  /* 0x0000000416257981 */ /* 0x000f26000c1e1900 */
[----:B--2---:R-:W-:-:S05]  /*01e0*/  IMAD.WIDE.U32 R10, R3, 0x4, R18 ;  /* 0x00000004030a7825 */ /* 0x004fca00078e0012 */
[----:B------:R-:W2:Y:S01]  /*01f0*/  LDG.E R35, desc[UR4][R10.64] ;  /* 0x000000040a237981 */ /* 0x000ea2000c1e1900 */
[----:B0-----:R-:W-:-:S05]  /*0200*/  IMAD.WIDE.U32 R12, R3, 0x4, R20 ;  /* 0x00000004030c7825 */ /* 0x001fca00078e0014 */
[----:B------:R-:W2:Y:S04]  /*0210*/  LDG.E R9, desc[UR4][R12.64] ;  /* 0x000000040c097981 */ /* 0x000ea8000c1e1900 */
[----:B---3--:R-:W-:Y:S04]  /*0220*/  STG.E desc[UR4][R24.64], R7 ;  /* 0x0000000718007986 */ /* 0x008fe8000c101904 */
[----:B------:R-:W3:Y:S01]  /*0230*/  LDG.E R8, desc[UR4][R28.64] ;  /* 0x000000041c087981 */ /* 0x000ee2000c1e1900 */
[----:B------:R-:W-:-:S03]  /*0240*/  IMAD.WIDE.U32 R4, R31, 0x4, R18 ;  /* 0x000000041f047825 */ /* 0x000fc600078e0012 */
[----:B---3--:R0:W-:Y:S04]  /*0250*/  STG.E desc[UR4][R22.64], R8 ;  /* 0x0000000816007986 */ /* 0x0081e8000c101904 */
[----:B------:R-:W3:Y:S01]  /*0260*/  LDG.E R36, desc[UR4][R4.64] ;  /* 0x0000000404247981 */ /* 0x000ee2000c1e1900 */
[----:B------:R-:W-:Y:S01]  /*0270*/  IMAD.WIDE.U32 R30, R31, 0x4, R20 ;  /* 0x000000041f1e7825 */ /* 0x000fe200078e0014 */
[----:B------:R-:W-:Y:S02]  /*0280*/  SHF.R.U32.HI R33, RZ, 0x1, R6 ;  /* 0x00000001ff217819 */ /* 0x000fe40000011606 */
[----:B---3--:R1:W-:Y:S04]  /*0290*/  STG.E desc[UR4][R10.64], R36 ;  /* 0x000000240a007986 */ /* 0x0083e8000c101904 */
[----:B0-----:R-:W3:Y:S01]  /*02a0*/  LDG.E R8, desc[UR4][R30.64] ;  /* 0x000000041e087981 */ /* 0x001ee2000c1e1900 */
[----:B------:R-:W-:-:S04]  /*02b0*/  IMAD.WIDE.U32 R32, R33, 0x4, R18 ;  /* 0x0000000421207825 */ /* 0x000fc800078e0012 */
[----:B------:R-:W-:-:S05]  /*02c0*/  IMAD.IADD R7, R3, 0x1, -R2 ;  /* 0x0000000103077824 */ /* 0x000fca00078e0a02 */
[----:B-1----:R-:W-:Y:S01]  /*02d0*/  LOP3.LUT P0, R36, R7, 0x3, RZ, 0xc0, !PT ;  /* 0x0000000307247812 */ /* 0x002fe2000780c0ff */
[----:B---3--:R0:W-:Y:S04]  /*02e0*/  STG.E desc[UR4][R12.64], R8 ;  /* 0x000000080c007986 */ /* 0x0081e8000c101904 */
[----:B----4-:R1:W-:Y:S04]  /*02f0*/  STG.E desc[UR4][R26.64], R34 ;  /* 0x000000221a007986 */ /* 0x0103e8000c101904 */
[----:B------:R1:W-:Y:S04]  /*0300*/  STG.E desc[UR4][R28.64], R37 ;  /* 0x000000251c007986 */ /* 0x0003e8000c101904 */
[----:B--2---:R1:W-:Y:S04]  /*0310*/  STG.E desc[UR4][R32.64], R35 ;  /* 0x0000002320007986 */ /* 0x0043e8000c101904 */
[----:B------:R1:W-:Y:S04]  /*0320*/  STG.E desc[UR4][R30.64], R9 ;  /* 0x000000091e007986 */ /* 0x0003e8000c101904 */
[----:B------:R1:W5:Y:S04]  /*0330*/  LDG.E R4, desc[UR4][R24.64] ;  /* 0x0000000418047981 */ /* 0x000368000c1e1900 */
[----:B------:R1:W5:Y:S04]  /*0340*/  LDG.E R5, desc[UR4][R22.64] ;  /* 0x0000000416057981 */ /* 0x000368000c1e1900 */
[----:B------:R1:W5:Y:S01]  /*0350*/  LDG.E R6, desc[UR4][R10.64] ;  /* 0x000000040a067981 */ /* 0x000362000c1e1900 */
[----:B------:R-:W-:Y:S01]  /*0360*/  BSSY.RECONVERGENT B1, `(.L_x_88) ;  /* 0x0000045000017945 */ /* 0x000fe20003800200 */
[----:B------:R-:W-:Y:S01]  /*0370*/  IADD3 R7, PT, PT, R2, -0x1, RZ ;  /* 0xffffffff02077810 */ /* 0x000fe20007ffe0ff */
[----:B0-----:R-:W-:-:S02]  /*0380*/  IMAD.MOV.U32 R8, RZ, RZ, R2 ;  /* 0x000000ffff087224 */ /* 0x001fc400078e0002 */
[----:B------:R-:W-:Y:S05]  /*0390*/  @!P0 BRA `(.L_x_89) ;  /* 0x0000000400048947 */ /* 0x000fea0003800000 */
[----:B------:R-:W-:Y:S01]  /*03a0*/  IMAD.WIDE.U32 R18, R2, 0x4, R18 ;  /* 0x0000000402127825 */ /* 0x000fe200078e0012 */
[----:B-1----:R-:W-:-:S03]  /*03b0*/  IADD3 R9, PT, PT, -R36, RZ, RZ ;  /* 0x000000ff24097210 */ /* 0x002fc60007ffe1ff */
[----:B------:R-:W-:Y:S01]  /*03c0*/  IMAD.WIDE.U32 R16, R2, 0x4, R16 ;  /* 0x0000000402107825 */ /* 0x000fe200078e0010 */
[----:B------:R-:W-:-:S03]  /*03d0*/  MOV R23, R19 ;  /* 0x0000001300177202 */ /* 0x000fc60000000f00 */
[----:B------:R-:W-:Y:S02]  /*03e0*/  IMAD.MOV.U32 R22, RZ, RZ, R18 ;  /* 0x000000ffff167224 */ /* 0x000fe400078e0012 */
[----:B------:R-:W-:-:S04]  /*03f0*/  IMAD.WIDE.U32 R20, R2, 0x4, R20 ;  /* 0x0000000402147825 */ /* 0x000fc800078e0014 */
[----:B------:R-:W-:-:S04]  /*0400*/  IMAD.WIDE.U32 R14, R2, 0x4, R14 ;  /* 0x00000004020e7825 */ /* 0x000fc800078e000e */
[----:B------:R-:W-:Y:S02]  /*0410*/  IMAD.MOV.U32 R18, RZ, RZ, R16 ;  /* 0x000000ffff127224 */ /* 0x000fe400078e0010 */
[----:B------:R-:W-:Y:S02]  /*0420*/  IMAD.MOV.U32 R19, RZ, RZ, R17 ;  /* 0x000000ffff137224 */ /* 0x000fe400078e0011 */
[----:B------:R-:W-:-:S07]  /*0430*/  IMAD.MOV.U32 R8, RZ, RZ, R2 ;  /* 0x000000ffff087224 */ /* 0x000fce00078e0002 */
.L_x_94:
[----:B------:R-:W-:Y:S01]  /*0440*/  IMAD.MOV.U32 R16, RZ, RZ, R22 ;  /* 0x000000ffff107224 */ /* 0x000fe200078e0016 */
[----:B------:R-:W-:Y:S01]  /*0450*/  MOV R17, R23 ;  /* 0x0000001700117202 */ /* 0x000fe20000000f00 */
[----:B------:R-:W2:Y:S04]  /*0460*/  LDG.E R31, desc[UR4][R14.64] ;  /* 0x000000040e1f7981 */ /* 0x000ea8000c1e1900 */
[----:B------:R-:W3:Y:S04]  /*0470*/  LDG.E R23, desc[UR4][R16.64] ;  /* 0x0000000410177981 */ /* 0x000ee8000c1e1900 */
[----:B------:R-:W4:Y:S01]  /*0480*/  LDG.E R22, desc[UR4][R18.64] ;  /* 0x0000000412167981 */ /* 0x000f22000c1e1900 */
[----:B------:R-:W-:Y:S04]  /*0490*/  BSSY.RECONVERGENT B2, `(.L_x_90) ;  /* 0x0000025000027945 */ /* 0x000fe80003800200 */
[----:B------:R-:W-:Y:S01]  /*04a0*/  BSSY.RELIABLE B3, `(.L_x_91) ;  /* 0x000000b000037945 */ /* 0x000fe20003800100 */
[----:B--2--5:R-:W-:-:S02]  /*04b0*/  ISETP.NE.AND P0, PT, R31, R4, PT ;  /* 0x000000041f00720c */ /* 0x024fc40003f05270 */
[----:B---3--:R-:W-:Y:S02]  /*04c0*/  ISETP.EQ.AND P2, PT, R23, R6, PT ;  /* 0x000000061700720c */ /* 0x008fe40003f42270 */
[----:B----4-:R-:W-:-:S13]  /*04d0*/  ISETP.EQ.AND P1, PT, R22, R5, !P0 ;  /* 0x000000051600720c */ /* 0x010fda0004722270 */
[----:B------:R-:W-:Y:S05]  /*04e0*/  @P1 BRA P2, `(.L_x_92) ;  /* 0x0000000000181947 */ /* 0x000fea0001000000 */
[----:B------:R-:W-:Y:S02]  /*04f0*/  ISETP.GT.AND P0, PT, R22, R5, !P0 ;  /* 0x000000051600720c */ /* 0x000fe40004704270 */
[----:B------:R-:W-:Y:S02]  /*0500*/  ISETP.GT.AND P1, PT, R23, R6, P1 ;  /* 0x000000061700720c */ /* 0x000fe40000f24270 */
[----:B------:R-:W-:-:S04]  /*0510*/  ISETP.GT.OR P0, PT, R31, R4, P0 ;  /* 0x000000041f00720c */ /* 0x000fc80000704670 */
[----:B------:R-:W-:-:S13]  /*0520*/  PLOP3.LUT P0, PT, P0, P1, PT, 0xf8, 0x8f ;  /* 0x00000000008f781c */ /* 0x000fda0000703f70 */
[----:B------:R-:W-:Y:S05]  /*0530*/  @P0 BREAK.RELIABLE B3 ;  /* 0x0000000000030942 */ /* 0x000fea0003800100 */
[----:B------:R-:W-:Y:S05]  /*0540*/  @P0 BRA `(.L_x_93) ;  /* 0x0000000000640947 */ /* 0x000fea0003800000 */
.L_x_92:
[----:B------:R-:W-:Y:S05]  /*0550*/  BSYNC.RELIABLE B3 ;  /* 0x0000000000037941 */ /* 0x000fea0003800100 */
.L_x_91:
[----:B------:R-:W0:Y:S01]  /*0560*/  LDC.64 R22, c[0x0][0x388] ;  /* 0x0000e200ff167b82 */ /* 0x000e220000000a00 */
[----:B------:R-:W-:-:S07]  /*0570*/  VIADD R7, R7, 0x1 ;  /* 0x0000000107077836 */ /* 0x000fce0000000000 */
[----:B------:R-:W1:Y:S08]  /*0580*/  LDC.64 R28, c[0x0][0x390] ;  /* 0x0000e400ff1c7b82 */ /* 0x000e700000000a00 */
[----:B------:R-:W2:Y:S08]  /*0590*/  LDC.64 R26, c[0x0][0x398] ;  /* 0x0000e600ff1a7b82 */ /* 0x000eb00000000a00 */
[----:B------:R-:W3:Y:S01]  /*05a0*/  LDC.64 R24, c[0x0][0x3a0] ;  /* 0x0000e800ff187b82 */ /* 0x000ee20000000a00 */
[----:B0-----:R-:W-:-:S05]  /*05b0*/  IMAD.WIDE.U32 R22, R7, 0x4, R22 ;  /* 0x0000000407167825 */ /* 0x001fca00078e0016 */
[----:B------:R-:W4:Y:S01]  /*05c0*/  LDG.E R33, desc[UR4][R22.64] ;  /* 0x0000000416217981 */ /* 0x000f22000c1e1900 */
[----:B-1----:R-:W-:-:S05]  /*05d0*/  IMAD.WIDE.U32 R28, R7, 0x4, R28 ;  /* 0x00000004071c7825 */ /* 0x002fca00078e001c */
[----:B------:R-:W5:Y:S01]  /*05e0*/  LDG.E R35, desc[UR4][R28.64] ;  /* 0x000000041c237981 */ /* 0x000f62000c1e1900 */
[----:B--2---:R-:W-:-:S05]  /*05f0*/  IMAD.WIDE.U32 R26, R7, 0x4, R26 ;  /* 0x00000004071a7825 */ /* 0x004fca00078e001a */
[----:B------:R-:W2:Y:S01]  /*0600*/  LDG.E R37, desc[UR4][R26.64] ;  /* 0x000000041a257981 */ /* 0x000ea2000c1e1900 */
[----:B---3--:R-:W-:-:S05]  /*0610*/  IMAD.WIDE.U32 R24, R7, 0x4, R24 ;  /* 0x0000000407187825 */ /* 0x008fca00078e0018 */
[----:B------:R-:W3:Y:S04]  /*0620*/  LDG.E R30, desc[UR4][R24.64] ;  /* 0x00000004181e7981 */ /* 0x000ee8000c1e1900 */
[----:B------:R0:W-:Y:S04]  /*0630*/  STG.E desc[UR4][R22.64], R31 ;  /* 0x0000001f16007986 */ /* 0x0001e8000c101904 */
[----:B------:R-:W4:Y:S04]  /*0640*/  LDG.E R32, desc[UR4][R18.64] ;  /* 0x0000000412207981 */ /* 0x000f28000c1e1900 */
[----:B----4-:R0:W-:Y:S04]  /*0650*/  STG.E desc[UR4][R28.64], R32 ;  /* 0x000000201c007986 */ /* 0x0101e8000c101904 */
[----:B------:R-:W4:Y:S04]  /*0660*/  LDG.E R34, desc[UR4][R16.64] ;  /* 0x0000000410227981 */ /* 0x000f28000c1e1900 */
[----:B----4-:R0:W-:Y:S04]  /*0670*/  STG.E desc[UR4][R26.64], R34 ;  /* 0x000000221a007986 */ /* 0x0101e8000c101904 */
[----:B------:R-:W4:Y:S04]  /*0680*/  LDG.E R36, desc[UR4][R20.64] ;  /* 0x0000000414247981 */ /* 0x000f28000c1e1900 */
[----:B----4-:R0:W-:Y:S04]  /*0690*/  STG.E desc[UR4][R24.64], R36 ;  /* 0x0000002418007986 */ /* 0x0101e8000c101904 */
[----:B------:R0:W-:Y:S04]  /*06a0*/  STG.E desc[UR4][R14.64], R33 ;  /* 0x000000210e007986 */ /* 0x0001e8000c101904 */
[----:B-----5:R0:W-:Y:S04]  /*06b0*/  STG.E desc[UR4][R18.64], R35 ;  /* 0x0000002312007986 */ /* 0x0201e8000c101904 */
[----:B--2---:R0:W-:Y:S04]  /*06c0*/  STG.E desc[UR4][R16.64], R37 ;  /* 0x0000002510007986 */ /* 0x0041e8000c101904 */
[----:B---3--:R0:W-:Y:S02]  /*06d0*/  STG.E desc[UR4][R20.64], R30 ;  /* 0x0000001e14007986 */ /* 0x0081e4000c101904 */
.L_x_93:
[----:B------:R-:W-:Y:S05]  /*06e0*/  BSYNC.RECONVERGENT B2 ;  /* 0x0000000000027941 */ /* 0x000fea0003800200 */
.L_x_90:
[----:B------:R-:W-:Y:S01]  /*06f0*/  VIADD R9, R9, 0x1 ;  /* 0x0000000109097836 */ /* 0x000fe20000000000 */
[----:B0-----:R-:W-:Y:S01]  /*0700*/  IADD3 R22, P2, PT, R16, 0x4, RZ ;  /* 0x0000000410167810 */ /* 0x001fe20007f5e0ff */
[----:B------:R-:W-:Y:S01]  /*0710*/  VIADD R8, R8, 0x1 ;  /* 0x0000000108087836 */ /* 0x000fe20000000000 */
[----:B------:R-:W-:Y:S02]  /*0720*/  IADD3 R18, P3, PT, R18, 0x4, RZ ;  /* 0x0000000412127810 */ /* 0x000fe40007f7e0ff */
[----:B------:R-:W-:Y:S01]  /*0730*/  ISETP.NE.AND P0, PT, R9, RZ, PT ;  /* 0x000000ff0900720c */ /* 0x000fe20003f05270 */
[----:B------:R-:W-:Y:S01]  /*0740*/  IMAD.X R23, RZ, RZ, R17, P2 ;  /* 0x000000ffff177224 */ /* 0x000fe200010e0611 */
[----:B------:R-:W-:Y:S01]  /*0750*/  IADD3 R20, P1, PT, R20, 0x4, RZ ;  /* 0x0000000414147810 */ /* 0x000fe20007f3e0ff */
[----:B------:R-:W-:Y:S01]  /*0760*/  IMAD.X R19, RZ, RZ, R19, P3 ;  /* 0x000000ffff137224 */ /* 0x000fe200018e0613 */
[----:B------:R-:W-:Y:S02]  /*0770*/  IADD3 R14, P4, PT, R14, 0x4, RZ ;  /* 0x000000040e0e7810 */ /* 0x000fe40007f9e0ff */
[----:B------:R-:W-:-:S02]  /*0780*/  IADD3.X R21, PT, PT, RZ, R21, RZ, P1, !PT ;  /* 0x00000015ff157210 */ /* 0x000fc40000ffe4ff */
[----:B------:R-:W-:-:S05]  /*0790*/  IADD3.X R15, PT, PT, RZ, R15, RZ, P4, !PT ;  /* 0x0000000fff0f7210 */ /* 0x000fca00027fe4ff */
[----:B------:R-:W-:Y:S05]  /*07a0*/  @P0 BRA `(.L_x_94) ;  /* 0xfffffffc00240947 */ /* 0x000fea000383ffff */
.L_x_89:
[----:B------:R-:W-:Y:S05]  /*07b0*/  BSYNC.RECONVERGENT B1 ;  /* 0x0000000000017941 */ /* 0x000fea0003800200 */
.L_x_88:
[----:B-1----:R-:W-:Y:S01]  /*07c0*/  IMAD.IADD R9, R2, 0x1, -R3 ;  /* 0x0000000102097824 */ /* 0x002fe200078e0a03 */
[----:B------:R-:W-:Y:S04]  /*07d0*/  BSSY.RECONVERGENT B1, `(.L_x_95) ;  /* 0x00000c4000017945 */ /* 0x000fe80003800200 */
[----:B------:R-:W-:-:S13]  /*07e0*/  ISETP.GT.U32.AND P0, PT, R9, -0x4, PT ;  /* 0xfffffffc0900780c */ /* 0x000fda0003f04070 */
[----:B------:R-:W-:Y:S05]  /*07f0*/  @P0 BRA `(.L_x_96) ;  /* 0x0000000c00040947 */ /* 0x000fea0003800000 */
[----:B------:R-:W0:Y:S01]  /*0800*/  LDCU.64 UR6, c[0x0][0x388] ;  /* 0x00007100ff0677ac */ /* 0x000e220008000a00 */
[----:B------:R-:W-:Y:S02]  /*0810*/  HFMA2 R14, -RZ, RZ, 0, 4.76837158203125e-07 ;  /* 0x00000008ff0e7431 */ /* 0x000fe400000001ff */
[----:B------:R-:W-:Y:S01]  /*0820*/  IMAD.MOV.U32 R15, RZ, RZ, 0x0 ;  /* 0x00000000ff0f7424 */ /* 0x000fe200078e00ff */
[----:B------:R-:W1:Y:S01]  /*0830*/  LDCU.128 UR8, c[0x0][0x390] ;  /* 0x00007200ff0877ac */ /* 0x000e620008000c00 */
[C---:B------:R-:W-:Y:S01]  /*0840*/  IMAD.IADD R20, R8.reuse, 0x1, -R3 ;  /* 0x0000000108147824 */ /* 0x040fe200078e0a03 */
[----:B------:R-:W2:Y:S01]  /*0850*/  LDCU.64 UR12, c[0x0][0x3a0] ;  /* 0x00007400ff0c77ac */ /* 0x000ea20008000a00 */
[----:B------:R-:W-:-:S03]  /*0860*/  IMAD.WIDE.U32 R14, R8, 0x4, R14 ;  /* 0x00000004080e7825 */ /* 0x000fc600078e000e */
[C---:B0-----:R-:W-:Y:S02]  /*0870*/  IADD3 R21, P0, PT, R14.reuse, UR6, RZ ;  /* 0x000000060e157c10 */ /* 0x041fe4000ff1e0ff */
[C---:B-1----:R-:W-:Y:S02]  /*0880*/  IADD3 R22, P1, PT, R14.reuse, UR8, RZ ;  /* 0x000000080e167c10 */ /* 0x042fe4000ff3e0ff */
[C---:B------:R-:W-:Y:S02]  /*0890*/  IADD3 R16, P2, PT, R14.reuse, UR10, RZ ;  /* 0x0000000a0e107c10 */ /* 0x040fe4000ff5e0ff */
[----:B--2---:R-:W-:Y:S02]  /*08a0*/  IADD3 R18, P3, PT, R14, UR12, RZ ;  /* 0x0000000c0e127c10 */ /* 0x004fe4000ff7e0ff */
[C---:B------:R-:W-:Y:S02]  /*08b0*/  IADD3.X R23, PT, PT, R15.reuse, UR9, RZ, P1, !PT ;  /* 0x000000090f177c10 */ /* 0x040fe40008ffe4ff */
[----:B------:R-:W-:-:S02]  /*08c0*/  IADD3.X R17, PT, PT, R15, UR11, RZ, P2, !PT ;  /* 0x0000000b0f117c10 */ /* 0x000fc400097fe4ff */
[C---:B------:R-:W-:Y:S02]  /*08d0*/  IADD3.X R9, PT, PT, R15.reuse, UR7, RZ, P0, !PT ;  /* 0x000000070f097c10 */ /* 0x040fe400087fe4ff */
[----:B------:R-:W-:-:S07]  /*08e0*/  IADD3.X R19, PT, PT, R15, UR13, RZ, P3, !PT ;  /* 0x0000000d0f137c10 */ /* 0x000fce0009ffe4ff */
.L_x_113:
[----:B------:R-:W-:Y:S01]  /*08f0*/  MOV R8, R21 ;  /* 0x0000001500087202 */ /* 0x000fe20000000f00 */
[----:B------:R-:W-:Y:S02]  /*0900*/  IMAD.MOV.U32 R14, RZ, RZ, R22 ;  /* 0x000000ffff0e7224 */ /* 0x000fe400078e0016 */
[----:B------:R-:W-:Y:S02]  /*0910*/  IMAD.MOV.U32 R15, RZ, RZ, R23 ;  /* 0x000000ffff0f7224 */ /* 0x000fe400078e0017 */
[----:B------:R-:W2:Y:S04]  /*0920*/  LDG.E R21, desc[UR4][R8.64+-0x8] ;  /* 0xfffff80408157981 */ /* 0x000ea8000c1e1900 */
[----:B------:R-:W3:Y:S04]  /*0930*/  LDG.E R23, desc[UR4][R16.64+-0x8] ;  /* 0xfffff80410177981 */ /* 0x000ee8000c1e1900 */
[----:B------:R-:W4:Y:S01]  /*0940*/  LDG.E R22, desc[UR4][R14.64+-0x8] ;  /* 0xfffff8040e167981 */ /* 0x000f22000c1e1900 */
[----:B------:R-:W-:Y:S01]  /*0950*/  IADD3 R20, PT, PT, R20, 0x4, RZ ;  /* 0x0000000414147810 */ /* 0x000fe20007ffe0ff */
[----:B------:R-:W-:Y:S04]  /*0960*/  BSSY.RECONVERGENT B2, `(.L_x_97) ;  /* 0x0000026000027945 */ /* 0x000fe80003800200 */
[----:B------:R-:W-:Y:S01]  /*0970*/  BSSY.RELIABLE B3, `(.L_x_98) ;  /* 0x000000c000037945 */ /* 0x000fe20003800100 */
[----:B------:R-:W-:-:S02]  /*0980*/  ISETP.NE.AND P2, PT, R20, RZ, PT ;  /* 0x000000ff1400720c */ /* 0x000fc40003f45270 */
[----:B--2--5:R-:W-:Y:S02]  /*0990*/  ISETP.NE.AND P0, PT, R21, R4, PT ;  /* 0x000000041500720c */ /* 0x024fe40003f05270 */
        /* <DEDUP_REMOVED lines=9> */
.L_x_99:
[----:B------:R-:W-:Y:S05]  /*0a30*/  BSYNC.RELIABLE B3 ;  /* 0x0000000000037941 */ /* 0x000fea0003800100 */
.L_x_98:
        /* <DEDUP_REMOVED lines=24> */
.L_x_100:
[----:B------:R-:W-:Y:S05]  /*0bc0*/  BSYNC.RECONVERGENT B2 ;  /* 0x0000000000027941 */ /* 0x000fea0003800200 */
.L_x_97:
[----:B0-----:R-:W2:Y:S04]  /*0bd0*/  LDG.E R21, desc[UR4][R8.64+-0x4] ;  /* 0xfffffc0408157981 */ /* 0x001ea8000c1e1900 */
[----:B------:R-:W3:Y:S04]  /*0be0*/  LDG.E R23, desc[UR4][R16.64+-0x4] ;  /* 0xfffffc0410177981 */ /* 0x000ee8000c1e1900 */
[----:B------:R-:W4:Y:S01]  /*0bf0*/  LDG.E R22, desc[UR4][R14.64+-0x4] ;  /* 0xfffffc040e167981 */ /* 0x000f22000c1e1900 */
[----:B------:R-:W-:Y:S04]  /*0c00*/  BSSY.RECONVERGENT B2, `(.L_x_101) ;  /* 0x0000025000027945 */ /* 0x000fe80003800200 */
[----:B------:R-:W-:Y:S01]  /*0c10*/  BSSY.RELIABLE B3, `(.L_x_102) ;  /* 0x000000b000037945 */ /* 0x000fe20003800100 */
[----:B--2---:R-:W-:-:S02]  /*0c20*/  ISETP.NE.AND P0, PT, R21, R4, PT ;  /* 0x000000041500720c */ /* 0x004fc40003f05270 */
        /* <DEDUP_REMOVED lines=9> */
.L_x_103:
[----:B------:R-:W-:Y:S05]  /*0cc0*/  BSYNC.RELIABLE B3 ;  /* 0x0000000000037941 */ /* 0x000fea0003800100 */
.L_x_102:
        /* <DEDUP_REMOVED lines=24> */
.L_x_104:
[----:B------:R-:W-:Y:S05]  /*0e50*/  BSYNC.RECONVERGENT B2 ;  /* 0x0000000000027941 */ /* 0x000fea0003800200 */
.L_x_101:
        /* <DEDUP_REMOVED lines=15> */
.L_x_107:
[----:B------:R-:W-:Y:S05]  /*0f50*/  BSYNC.RELIABLE B3 ;  /* 0x0000000000037941 */ /* 0x000fea0003800100 */
.L_x_106:
[----:B------:R-:W0:Y:S01]  /*0f60*/  LDC.64 R26, c[0x0][0x388] ;  /* 0x0000e200ff1a7b82 */ /* 0x000e220000000a00 */
[----:B------:R-:W-:-:S07]  /*0f70*/  IADD3 R7, PT, PT, R7, 0x1, RZ ;  /* 0x0000000107077810 */ /* 0x000fce0007ffe0ff */
        /* <DEDUP_REMOVED lines=22> */
.L_x_108:
[----:B------:R-:W-:Y:S05]  /*10e0*/  BSYNC.RECONVERGENT B2 ;  /* 0x0000000000027941 */ /* 0x000fea0003800200 */
.L_x_105:
        /* <DEDUP_REMOVED lines=15> */
.L_x_111:
[----:B------:R-:W-:Y:S05]  /*11e0*/  BSYNC.RELIABLE B3 ;  /* 0x0000000000037941 */ /* 0x000fea0003800100 */
.L_x_110:
        /* <DEDUP_REMOVED lines=24> */
.L_x_112:
[----:B------:R-:W-:Y:S05]  /*1370*/  BSYNC.RECONVERGENT B2 ;  /* 0x0000000000027941 */ /* 0x000fea0003800200 */
.L_x_109:
[----:B0-----:R-:W-:Y:S02]  /*1380*/  IADD3 R21, P0, PT, R8, 0x10, RZ ;  /* 0x0000001008157810 */ /* 0x001fe40007f1e0ff */
[----:B------:R-:W-:Y:S02]  /*1390*/  IADD3 R16, P3, PT, R16, 0x10, RZ ;  /* 0x0000001010107810 */ /* 0x000fe40007f7e0ff */
[----:B------:R-:W-:Y:S01]  /*13a0*/  IADD3 R18, P4, PT, R18, 0x10, RZ ;  /* 0x0000001012127810 */ /* 0x000fe20007f9e0ff */
[----:B------:R-:W-:Y:S01]  /*13b0*/  IMAD.X R9, RZ, RZ, R9, P0 ;  /* 0x000000ffff097224 */ /* 0x000fe200000e0609 */
[----:B------:R-:W-:Y:S01]  /*13c0*/  IADD3 R22, P1, PT, R14, 0x10, RZ ;  /* 0x000000100e167810 */ /* 0x000fe20007f3e0ff */
[----:B------:R-:W-:Y:S02]  /*13d0*/  IMAD.X R17, RZ, RZ, R17, P3 ;  /* 0x000000ffff117224 */ /* 0x000fe400018e0611 */
[----:B------:R-:W-:Y:S01]  /*13e0*/  IMAD.X R19, RZ, RZ, R19, P4 ;  /* 0x000000ffff137224 */ /* 0x000fe200020e0613 */
[----:B------:R-:W-:Y:S01]  /*13f0*/  IADD3.X R23, PT, PT, RZ, R15, RZ, P1, !PT ;  /* 0x0000000fff177210 */ /* 0x000fe20000ffe4ff */
[----:B------:R-:W-:Y:S08]  /*1400*/  @P2 BRA `(.L_x_113) ;  /* 0xfffffff400382947 */ /* 0x000ff0000383ffff */
.L_x_96:
[----:B------:R-:W-:Y:S05]  /*1410*/  BSYNC.RECONVERGENT B1 ;  /* 0x0000000000017941 */ /* 0x000fea0003800200 */
.L_x_95:
[----:B------:R-:W0:Y:S08]  /*1420*/  LDC.64 R8, c[0x0][0x388] ;  /* 0x0000e200ff087b82 */ /* 0x000e300000000a00 */
[----:B------:R-:W1:Y:S08]  /*1430*/  LDC.64 R20, c[0x0][0x390] ;  /* 0x0000e400ff147b82 */ /* 0x000e700000000a00 */
[----:B------:R-:W2:Y:S01]  /*1440*/  LDC.64 R16, c[0x0][0x398] ;  /* 0x0000e600ff107b82 */ /* 0x000ea20000000a00 */
[----:B0----5:R-:W-:-:S07]  /*1450*/  IMAD.WIDE.U32 R4, R3, 0x4, R8 ;  /* 0x0000000403047825 */ /* 0x021fce00078e0008 */
[----:B------:R-:W0:Y:S01]  /*1460*/  LDC.64 R18, c[0x0][0x3a0] ;  /* 0x0000e800ff127b82 */ /* 0x000e220000000a00 */
[----:B------:R-:W3:Y:S01]  /*1470*/  LDG.E R31, desc[UR4][R4.64] ;  /* 0x00000004041f7981 */ /* 0x000ee2000c1e1900 */
[----:B------:R-:W-:-:S05]  /*1480*/  IADD3 R23, PT, PT, R7, 0x1, RZ ;  /* 0x0000000107177810 */ /* 0x000fca0007ffe0ff */
[----:B------:R-:W-:-:S04]  /*1490*/  IMAD.WIDE.U32 R8, R23, 0x4, R8 ;  /* 0x0000000417087825 */ /* 0x000fc800078e0008 */
[----:B-1----:R-:W-:-:S04]  /*14a0*/  IMAD.WIDE.U32 R14, R23, 0x4, R20 ;  /* 0x00000004170e7825 */ /* 0x002fc800078e0014 */
[----:B--2---:R-:W-:Y:S01]  /*14b0*/  IMAD.WIDE.U32 R16, R23, 0x4, R16 ;  /* 0x0000000417107825 */ /* 0x004fe200078e0010 */
[----:B------:R-:W2:Y:S03]  /*14c0*/  LDG.E R25, desc[UR4][R14.64] ;  /* 0x000000040e197981 */ /* 0x000ea6000c1e1900 */
[----:B------:R-:W-:Y:S01]  /*14d0*/  IMAD.WIDE.U32 R20, R3, 0x4, R20 ;  /* 0x0000000403147825 */ /* 0x000fe200078e0014 */
[----:B------:R-:W4:Y:S03]  /*14e0*/  LDG.E R27, desc[UR4][R16.64] ;  /* 0x00000004101b7981 */ /* 0x000f26000c1e1900 */
[----:B0-----:R-:W-:Y:S02]  /*14f0*/  IMAD.WIDE.U32 R18, R23, 0x4, R18 ;  /* 0x0000000417127825 */ /* 0x001fe400078e0012 */
[----:B------:R-:W2:Y:S04]  /*1500*/  LDG.E R23, desc[UR4][R8.64] ;  /* 0x0000000408177981 */ /* 0x000ea8000c1e1900 */
[----:B------:R-:W4:Y:S04]  /*1510*/  LDG.E R29, desc[UR4][R18.64] ;  /* 0x00000004121d7981 */ /* 0x000f28000c1e1900 */
[----:B---3--:R0:W-:Y:S04]  /*1520*/  STG.E desc[UR4][R8.64], R31 ;  /* 0x0000001f08007986 */ /* 0x0081e8000c101904 */
[----:B------:R-:W3:Y:S04]  /*1530*/  LDG.E R33, desc[UR4][R20.64] ;  /* 0x0000000414217981 */ /* 0x000ee8000c1e1900 */
[----:B---3--:R0:W-:Y:S04]  /*1540*/  STG.E desc[UR4][R14.64], R33 ;  /* 0x000000210e007986 */ /* 0x0081e8000c101904 */
[----:B------:R-:W3:Y:S04]  /*1550*/  LDG.E R35, desc[UR4][R10.64] ;  /* 0x000000040a237981 */ /* 0x000ee8000c1e1900 */
[----:B---3--:R0:W-:Y:S04]  /*1560*/  STG.E desc[UR4][R16.64], R35 ;  /* 0x0000002310007986 */ /* 0x0081e8000c101904 */
[----:B------:R-:W3:Y:S04]  /*1570*/  LDG.E R37, desc[UR4][R12.64] ;  /* 0x000000040c257981 */ /* 0x000ee8000c1e1900 */
[----:B---3--:R0:W-:Y:S04]  /*1580*/  STG.E desc[UR4][R18.64], R37 ;  /* 0x0000002512007986 */ /* 0x0081e8000c101904 */
[----:B--2---:R0:W-:Y:S04]  /*1590*/  STG.E desc[UR4][R4.64], R23 ;  /* 0x0000001704007986 */ /* 0x0041e8000c101904 */
[----:B------:R0:W-:Y:S04]  /*15a0*/  STG.E desc[UR4][R20.64], R25 ;  /* 0x0000001914007986 */ /* 0x0001e8000c101904 */
[----:B----4-:R0:W-:Y:S04]  /*15b0*/  STG.E desc[UR4][R10.64], R27 ;  /* 0x0000001b0a007986 */ /* 0x0101e8000c101904 */
[----:B------:R0:W-:Y:S02]  /*15c0*/  STG.E desc[UR4][R12.64], R29 ;  /* 0x0000001d0c007986 */ /* 0x0001e4000c101904 */
.L_x_87:
[----:B------:R-:W-:Y:S05]  /*15d0*/  BSYNC.RECONVERGENT B0 ;  /* 0x0000000000007941 */ /* 0x000fea0003800200 */
.L_x_86:
[----:B------:R-:W-:Y:S05]  /*15e0*/  WARPSYNC.ALL ;  /* 0x0000000000007948 */ /* 0x000fea0003800000 */
[----:B0-----:R-:W0:Y:S01]  /*15f0*/  LDC.64 R4, c[0x0][0x3a8] ;  /* 0x0000ea00ff047b82 */ /* 0x001e220000000a00 */
[----:B------:R-:W-:Y:S01]  /*1600*/  LOP3.LUT R6, R2, R3, RZ, 0xfc, !PT ;  /* 0x0000000302067212 */ /* 0x000fe200078efcff */
[----:B------:R-:W-:Y:S06]  /*1610*/  BSSY.RECONVERGENT B0, `(.L_x_114) ;  /* 0x0000019000007945 */ /* 0x000fec0003800200 */
[----:B------:R-:W-:Y:S01]  /*1620*/  BAR.SYNC.DEFER_BLOCKING 0x0 ;  /* 0x0000000000007b1d */ /* 0x000fe20000010000 */
[----:B------:R-:W-:-:S07]  /*1630*/  ISETP.GE.AND P0, PT, R6, RZ, PT ;  /* 0x000000ff0600720c */ /* 0x000fce0003f06270 */
[----:B------:R-:W1:Y:S01]  /*1640*/  LDC.64 R8, c[0x0][0x3b0] ;  /* 0x0000ec00ff087b82 */ /* 0x000e620000000a00 */
[----:B0-----:R-:W-:-:S04]  /*1650*/  IMAD.WIDE R4, R0, 0x4, R4 ;  /* 0x0000000400047825 */ /* 0x001fc800078e0204 */
[----:B-1----:R-:W-:Y:S01]  /*1660*/  IMAD.WIDE R8, R0, 0x4, R8 ;  /* 0x0000000400087825 */ /* 0x002fe200078e0208 */
[----:B------:R-:W-:Y:S06]  /*1670*/  @!P0 BRA `(.L_x_115) ;  /* 0x00000000002c8947 */ /* 0x000fec0003800000 */
[----:B------:R-:W-:Y:S01]  /*1680*/  ISETP.GE.AND P0, PT, R2, R3, PT ;  /* 0x000000030200720c */ /* 0x000fe20003f06270 */
[----:B------:R-:W-:-:S04]  /*1690*/  IMAD.WIDE R4, R0, 0x4, R4 ;  /* 0x0000000400047825 */ /* 0x000fc800078e0204 */
[----:B------:R-:W-:-:S08]  /*16a0*/  IMAD.WIDE R8, R0, 0x4, R8 ;  /* 0x0000000400087825 */ /* 0x000fd000078e0208 */
[----:B------:R-:W-:Y:S01]  /*16b0*/  @!P0 STG.E desc[UR4][R4.64], R2 ;  /* 0x0000000204008986 */ /* 0x000fe2000c101904 */
[----:B------:R-:W-:Y:S01]  /*16c0*/  @!P0 VIADD R11, R7, 0x1 ;  /* 0x00000001070b8836 */ /* 0x000fe20000000000 */
[----:B------:R-:W-:Y:S02]  /*16d0*/  @P0 MOV R11, 0xffffffff ;  /* 0xffffffff000b0802 */ /* 0x000fe40000000f00 */
[----:B------:R-:W-:Y:S04]  /*16e0*/  @!P0 STG.E desc[UR4][R8.64], R7 ;  /* 0x0000000708008986 */ /* 0x000fe8000c101904 */
[----:B------:R-:W-:Y:S04]  /*16f0*/  @P0 STG.E desc[UR4][R4.64], R2 ;  /* 0x0000000204000986 */ /* 0x000fe8000c101904 */
[----:B------:R0:W-:Y:S02]  /*1700*/  @P0 STG.E desc[UR4][R8.64], R3 ;  /* 0x0000000308000986 */ /* 0x0001e4000c101904 */
[----:B0-----:R-:W-:Y:S01]  /*1710*/  @P0 IMAD.MOV.U32 R3, RZ, RZ, -0x1 ;  /* 0xffffffffff030424 */ /* 0x001fe200078e00ff */
[----:B------:R-:W-:Y:S06]  /*1720*/  BRA `(.L_x_116) ;  /* 0x00000000001c7947 */ /* 0x000fec0003800000 */
.L_x_115:
[C---:B------:R-:W-:Y:S01]  /*1730*/  IMAD.WIDE R4, R0.reuse, 0x4, R4 ;  /* 0x0000000400047825 */ /* 0x040fe200078e0204 */
[----:B------:R-:W-:Y:S02]  /*1740*/  MOV R7, 0xffffffff ;  /* 0xffffffff00077802 */ /* 0x000fe40000000f00 */
[----:B------:R-:W-:Y:S01]  /*1750*/  MOV R11, 0xffffffff ;  /* 0xffffffff000b7802 */ /* 0x000fe20000000f00 */
[----:B------:R-:W-:Y:S02]  /*1760*/  IMAD.WIDE R8, R0, 0x4, R8 ;  /* 0x0000000400087825 */ /* 0x000fe400078e0208 */
[----:B------:R0:W-:Y:S02]  /*1770*/  STG.E desc[UR4][R4.64], R7 ;  /* 0x0000000704007986 */ /* 0x0001e4000c101904 */
[----:B------:R-:W-:Y:S02]  /*1780*/  IMAD.MOV.U32 R3, RZ, RZ, -0x1 ;  /* 0xffffffffff037424 */ /* 0x000fe400078e00ff */
[----:B------:R0:W-:Y:S05]  /*1790*/  STG.E desc[UR4][R8.64], R7 ;  /* 0x0000000708007986 */ /* 0x0001ea000c101904 */
.L_x_116:
[----:B------:R-:W-:Y:S05]  /*17a0*/  BSYNC.RECONVERGENT B0 ;  /* 0x0000000000007941 */ /* 0x000fea0003800200 */
.L_x_114:
[----:B------:R-:W-:Y:S04]  /*17b0*/  STG.E desc[UR4][R4.64+0x4], R11 ;  /* 0x0000040b04007986 */ /* 0x000fe8000c101904 */
[----:B------:R-:W-:Y:S01]  /*17c0*/  STG.E desc[UR4][R8.64+0x4], R3 ;  /* 0x0000040308007986 */ /* 0x000fe2000c101904 */
[----:B------:R-:W-:Y:S05]  /*17d0*/  EXIT ;  /* 0x000000000000794d */ /* 0x000fea0003800000 */
.L_x_117:
        /* <DEDUP_REMOVED lines=10> */
.L_x_123:


//--------------------- .nv.shared._Z10sortAndBFSPiS_S_S_S_S_iiS_S_S_S_S_S_ --------------------------
	.section	.nv.shared._Z10sortAndBFSPiS_S_S_S_S_iiS_S_S_S_S_S_,"aw",@nobits
	.sectionflags	@""
	.align	4
.nv.shared._Z10sortAndBFSPiS_S_S_S_S_iiS_S_S_S_S_S_:
	.zero		50176


//--------------------- .nv.shared.reserved.0     --------------------------
	.section	.nv.shared.reserved.0,"aw",@nobits
	.weak		__nv_reservedSMEM_offset_0_alias
	.size		__nv_reservedSMEM_offset_0_alias, 0, 64
	.other		__nv_reservedSMEM_offset_0_alias,@"STO_CUDA_RESERVED_SHARED STV_DEFAULT"
__nv_reservedSMEM_offset_0_alias:
	.zero		0
	.zero		64


//--------------------- .nv.constant0._Z10sortAndBFSPiS_S_S_S_S_iiS_S_S_S_S_S_ --------------------------
	.section	.nv.constant0._Z10sortAndBFSPiS_S_S_S_S_iiS_S_S_S_S_S_,"a",@progbits
	.sectionflags	@""
	.align	4
.nv.constant0._Z10sortAndBFSPiS_S_S_S_S_iiS_S_S_S_S_S_:
	.zero		1000


//--------------------- .nv.constant0._Z13setIndexOrderPii --------------------------
	.section	.nv.constant0._Z13setIndexOrderPii,"a",@progbits
	.sectionflags	@""
	.align	4
.nv.constant0._Z13setIndexOrderPii:
	.zero		908


//--------------------- .nv.constant0._Z24initializePartitionTablePiS_ --------------------------
	.section	.nv.constant0._Z24initializePartitionTablePiS_,"a",@progbits
	.sectionflags	@""
	.align	4
.nv.constant0._Z24initializePartitionTablePiS_:
	.zero		912


//--------------------- .nv.constant0._Z15countPartitionsPiS_S_ --------------------------
	.section	.nv.constant0._Z15countPartitionsPiS_S_,"a",@progbits
	.sectionflags	@""
	.align	4
.nv.constant0._Z15countPartitionsPiS_S_:
	.zero		920


//--------------------- .nv.constant0._Z15createPartitioniPiS_S_S_S_S_ --------------------------
	.section	.nv.constant0._Z15createPartitioniPiS_S_S_S_S_,"a",@progbits
	.sectionflags	@""
	.align	4
.nv.constant0._Z15createPartitioniPiS_S_S_S_S_:
	.zero		952


//--------------------- SYMBOLS --------------------------

	.type		.nv.reservedSmem.offset0,@object
	.size		.nv.reservedSmem.offset0,0x4
	.type		.nv.reservedSmem.cap,@object
	.size		.nv.reservedSmem.cap,0x4
